// auto-generated by cutlass_sweep.gemm — config: {"arch": "sm_90", "cluster_m": 1, "cluster_n": 1, "dtype": "tf32", "dtype_b": "tf32", "layout": "nt", "stages": 0, "tile_k": 128, "tile_m": 64, "tile_n": 128}
#include "cutlass/cutlass.h"
#include "cutlass/gemm/collective/collective_builder.hpp"
#include "cutlass/gemm/device/gemm_universal_adapter.h"
#include "cutlass/gemm/kernel/gemm_universal.hpp"
#include "cutlass/epilogue/collective/collective_builder.hpp"

using ElemA = cutlass::tfloat32_t;
using ElemB = cutlass::tfloat32_t;
using ElemCD = cutlass::tfloat32_t;
using Acc  = float;
using TileShape    = cute::Shape<cute::_64, cute::_128, cute::_128>;
using ClusterShape = cute::Shape<cute::_1, cute::_1, cute::_1>;

using CollectiveEpilogue = typename cutlass::epilogue::collective::CollectiveBuilder<
    cutlass::arch::Sm90, cutlass::arch::OpClassTensorOp,
    TileShape, ClusterShape,
    cutlass::epilogue::collective::EpilogueTileAuto,
    Acc, Acc,
    ElemCD, cutlass::layout::RowMajor, 128 / cutlass::sizeof_bits<ElemCD>::value,
    ElemCD, cutlass::layout::RowMajor, 128 / cutlass::sizeof_bits<ElemCD>::value,
    cutlass::epilogue::collective::EpilogueScheduleAuto
  >::CollectiveOp;

using CollectiveMainloop = typename cutlass::gemm::collective::CollectiveBuilder<
    cutlass::arch::Sm90, cutlass::arch::OpClassTensorOp,
    ElemA, cutlass::layout::RowMajor, 128 / cutlass::sizeof_bits<ElemA>::value,
    ElemB, cutlass::layout::ColumnMajor, 128 / cutlass::sizeof_bits<ElemB>::value,
    Acc,
    TileShape, ClusterShape,
    cutlass::gemm::collective::StageCountAutoCarveout<static_cast<int>(sizeof(typename CollectiveEpilogue::SharedStorage))>,
    cutlass::gemm::collective::KernelScheduleAuto
  >::CollectiveOp;

using GemmKernel = cutlass::gemm::kernel::GemmUniversal<
    cute::Shape<int,int,int,int>,
    CollectiveMainloop,
    CollectiveEpilogue
>;
using Gemm = cutlass::gemm::device::GemmUniversalAdapter<GemmKernel>;

// Force the device kernel symbol into the cubin without needing a host main.
auto* _anchor = &cutlass::device_kernel<GemmKernel>;


// ===== COMPILED SASS (sm_90a) =====

	.target	sm_90a

	.elftype	@"ET_EXEC"


//--------------------- .note.nv.tkinfo           --------------------------
	.section	.note.nv.tkinfo,"",@"SHT_NOTE"
	.sectionflags	@"SHF_NOTE_NV_TKINFO"
	.tkinfo
        /*0018*/ 	.word	0x00000002
        /*0030*/ 	.string	""
        /*0030*/ 	.string	"ptxas"
        /*0030*/ 	.string	"Cuda compilation tools, release 13.0, V13.0.88"
        /*0030*/ 	.string	"Build cuda_13.0.r13.0/compiler.36424714_0"
        /*0030*/ 	.string	"-arch sm_90a -m 64 "



//--------------------- .note.nv.cuinfo           --------------------------
	.section	.note.nv.cuinfo,"",@"SHT_NOTE"
	.sectionflags	@"SHF_NOTE_NV_CUINFO"
        /*0018*/ 	.short	0x0002
        /*001a*/ 	.short	0x005a
        /*001c*/ 	.short	0x0082
	.zero		2


//--------------------- .nv.info                  --------------------------
	.section	.nv.info,"",@"SHT_CUDA_INFO"
	.align	4


	//----- nvinfo : EIATTR_REGCOUNT
	.align		4
        /*0000*/ 	.byte	0x04, 0x2f
        /*0002*/ 	.short	(.L_15 - .L_14)
	.align		4
.L_14:
        /*0004*/ 	.word	index@(_ZN7cutlass13device_kernelINS_4gemm6kernel13GemmUniversalIN4cute5tupleIJiiiiEEENS1_10collective13CollectiveMmaINS1_34MainloopSm90TmaGmmaWarpSpecializedILi2ENS5_IJNS4_1CILi1EEESB_SB_EEENS1_32KernelTmaWarpSpecializedPingpongEEENS5_IJNSA_ILi64EEENSA_ILi128EEESG_EEENS_10tfloat32_tENS5_IJlSB_lEEESI_SJ_NS4_8TiledMMAINS4_8MMA_AtomIJNS4_4SM904GMMA30MMA_64x128x8_F32TF32TF32_SS_TNILNSN_7ScaleInE1ELSP_1EEEEEENS4_6LayoutISC_NS5_IJNSA_ILi0EEEST_ST_EEEEENS5_IJNS4_10UnderscoreESW_SW_EEEEENS4_13SM90_TMA_LOADENS4_14ComposedLayoutINS4_7SwizzleILi3ELi4ELi3EEENS4_18smem_ptr_flag_bitsILi32EEENSS_INS5_IJNSA_ILi8EEENSA_ILi32EEEEEENS5_IJS16_SB_EEEEEEEvNS4_8identityESZ_S1A_vS1B_EENS_8epilogue10collective6detail29Sm90TmaWarpSpecializedAdapterINS1E_15DefaultEpilogueISI_SJ_SJ_NS1D_6thread17LinearCombinationISI_Li1EffLNS1I_9ScaleType4KindE0ELNS_15FloatRoundStyleE2ESI_EENS1_15EpilogueDefaultEEEEEvvEEEEvNT_6ParamsE)
        /*0008*/ 	.word	0x000000a8


	//----- nvinfo : EIATTR_FRAME_SIZE
	.align		4
.L_15:
        /*000c*/ 	.byte	0x04, 0x11
        /*000e*/ 	.short	(.L_17 - .L_16)
	.align		4
.L_16:
        /*0010*/ 	.word	index@(_ZN7cutlass13device_kernelINS_4gemm6kernel13GemmUniversalIN4cute5tupleIJiiiiEEENS1_10collective13CollectiveMmaINS1_34MainloopSm90TmaGmmaWarpSpecializedILi2ENS5_IJNS4_1CILi1EEESB_SB_EEENS1_32KernelTmaWarpSpecializedPingpongEEENS5_IJNSA_ILi64EEENSA_ILi128EEESG_EEENS_10tfloat32_tENS5_IJlSB_lEEESI_SJ_NS4_8TiledMMAINS4_8MMA_AtomIJNS4_4SM904GMMA30MMA_64x128x8_F32TF32TF32_SS_TNILNSN_7ScaleInE1ELSP_1EEEEEENS4_6LayoutISC_NS5_IJNSA_ILi0EEEST_ST_EEEEENS5_IJNS4_10UnderscoreESW_SW_EEEEENS4_13SM90_TMA_LOADENS4_14ComposedLayoutINS4_7SwizzleILi3ELi4ELi3EEENS4_18smem_ptr_flag_bitsILi32EEENSS_INS5_IJNSA_ILi8EEENSA_ILi32EEEEEENS5_IJS16_SB_EEEEEEEvNS4_8identityESZ_S1A_vS1B_EENS_8epilogue10collective6detail29Sm90TmaWarpSpecializedAdapterINS1E_15DefaultEpilogueISI_SJ_SJ_NS1D_6thread17LinearCombinationISI_Li1EffLNS1I_9ScaleType4KindE0ELNS_15FloatRoundStyleE2ESI_EENS1_15EpilogueDefaultEEEEEvvEEEEvNT_6ParamsE)
        /*0014*/ 	.word	0x00000000


	//----- nvinfo : EIATTR_MIN_STACK_SIZE
	.align		4
.L_17:
        /*0018*/ 	.byte	0x04, 0x12
        /*001a*/ 	.short	(.L_19 - .L_18)
	.align		4
.L_18:
        /*001c*/ 	.word	index@(_ZN7cutlass13device_kernelINS_4gemm6kernel13GemmUniversalIN4cute5tupleIJiiiiEEENS1_10collective13CollectiveMmaINS1_34MainloopSm90TmaGmmaWarpSpecializedILi2ENS5_IJNS4_1CILi1EEESB_SB_EEENS1_32KernelTmaWarpSpecializedPingpongEEENS5_IJNSA_ILi64EEENSA_ILi128EEESG_EEENS_10tfloat32_tENS5_IJlSB_lEEESI_SJ_NS4_8TiledMMAINS4_8MMA_AtomIJNS4_4SM904GMMA30MMA_64x128x8_F32TF32TF32_SS_TNILNSN_7ScaleInE1ELSP_1EEEEEENS4_6LayoutISC_NS5_IJNSA_ILi0EEEST_ST_EEEEENS5_IJNS4_10UnderscoreESW_SW_EEEEENS4_13SM90_TMA_LOADENS4_14ComposedLayoutINS4_7SwizzleILi3ELi4ELi3EEENS4_18smem_ptr_flag_bitsILi32EEENSS_INS5_IJNSA_ILi8EEENSA_ILi32EEEEEENS5_IJS16_SB_EEEEEEEvNS4_8identityESZ_S1A_vS1B_EENS_8epilogue10collective6detail29Sm90TmaWarpSpecializedAdapterINS1E_15DefaultEpilogueISI_SJ_SJ_NS1D_6thread17LinearCombinationISI_Li1EffLNS1I_9ScaleType4KindE0ELNS_15FloatRoundStyleE2ESI_EENS1_15EpilogueDefaultEEEEEvvEEEEvNT_6ParamsE)
        /*0020*/ 	.word	0x00000000
.L_19:


//--------------------- .nv.compat                --------------------------
	.section	.nv.compat,"",@"SHT_CUDA_COMPAT_INFO"
	.align	4
        /*0000*/ 	.byte	0x02, 0x09, 0x01, 0x00, 0x02, 0x02, 0x04, 0x00, 0x02, 0x05, 0x05, 0x00, 0x03, 0x07, 0x01, 0x01
        /*0010*/ 	.byte	0x02, 0x03, 0x01, 0x00, 0x02, 0x06, 0x01, 0x00, 0x04, 0x0b, 0x08, 0x00, 0x00, 0x00, 0x00, 0x00
        /*0020*/ 	.byte	0x00, 0x00, 0x00, 0x00


//--------------------- .nv.info._ZN7cutlass13device_kernelINS_4gemm6kernel13GemmUniversalIN4cute5tupleIJiiiiEEENS1_10collective13CollectiveMmaINS1_34MainloopSm90TmaGmmaWarpSpecializedILi2ENS5_IJNS4_1CILi1EEESB_SB_EEENS1_32KernelTmaWarpSpecializedPingpongEEENS5_IJNSA_ILi64EEENSA_ILi128EEESG_EEENS_10tfloat32_tENS5_IJlSB_lEEESI_SJ_NS4_8TiledMMAINS4_8MMA_AtomIJNS4_4SM904GMMA30MMA_64x128x8_F32TF32TF32_SS_TNILNSN_7ScaleInE1ELSP_1EEEEEENS4_6LayoutISC_NS5_IJNSA_ILi0EEEST_ST_EEEEENS5_IJNS4_10UnderscoreESW_SW_EEEEENS4_13SM90_TMA_LOADENS4_14ComposedLayoutINS4_7SwizzleILi3ELi4ELi3EEENS4_18smem_ptr_flag_bitsILi32EEENSS_INS5_IJNSA_ILi8EEENSA_ILi32EEEEEENS5_IJS16_SB_EEEEEEEvNS4_8identityESZ_S1A_vS1B_EENS_8epilogue10collective6detail29Sm90TmaWarpSpecializedAdapterINS1E_15DefaultEpilogueISI_SJ_SJ_NS1D_6thread17LinearCombinationISI_Li1EffLNS1I_9ScaleType4KindE0ELNS_15FloatRoundStyleE2ESI_EENS1_15EpilogueDefaultEEEEEvvEEEEvNT_6ParamsE --------------------------
	.section	.nv.info._ZN7cutlass13device_kernelINS_4gemm6kernel13GemmUniversalIN4cute5tupleIJiiiiEEENS1_10collective13CollectiveMmaINS1_34MainloopSm90TmaGmmaWarpSpecializedILi2ENS5_IJNS4_1CILi1EEESB_SB_EEENS1_32KernelTmaWarpSpecializedPingpongEEENS5_IJNSA_ILi64EEENSA_ILi128EEESG_EEENS_10tfloat32_tENS5_IJlSB_lEEESI_SJ_NS4_8TiledMMAINS4_8MMA_AtomIJNS4_4SM904GMMA30MMA_64x128x8_F32TF32TF32_SS_TNILNSN_7ScaleInE1ELSP_1EEEEEENS4_6LayoutISC_NS5_IJNSA_ILi0EEEST_ST_EEEEENS5_IJNS4_10UnderscoreESW_SW_EEEEENS4_13SM90_TMA_LOADENS4_14ComposedLayoutINS4_7SwizzleILi3ELi4ELi3EEENS4_18smem_ptr_flag_bitsILi32EEENSS_INS5_IJNSA_ILi8EEENSA_ILi32EEEEEENS5_IJS16_SB_EEEEEEEvNS4_8identityESZ_S1A_vS1B_EENS_8epilogue10collective6detail29Sm90TmaWarpSpecializedAdapterINS1E_15DefaultEpilogueISI_SJ_SJ_NS1D_6thread17LinearCombinationISI_Li1EffLNS1I_9ScaleType4KindE0ELNS_15FloatRoundStyleE2ESI_EENS1_15EpilogueDefaultEEEEEvvEEEEvNT_6ParamsE,"",@"SHT_CUDA_INFO"
	.sectionflags	@""
	.align	4


	//----- nvinfo : EIATTR_CUDA_API_VERSION
	.align		4
        /*0000*/ 	.byte	0x04, 0x37
        /*0002*/ 	.short	(.L_21 - .L_20)
.L_20:
        /*0004*/ 	.word	0x00000082


	//----- nvinfo : EIATTR_KPARAM_INFO
	.align		4
.L_21:
        /*0008*/ 	.byte	0x04, 0x17
        /*000a*/ 	.short	(.L_23 - .L_22)
.L_22:
        /*000c*/ 	.word	0x00000000
        /*0010*/ 	.short	0x0000
        /*0012*/ 	.short	0x0070
        /*0014*/ 	.byte	0x00, 0xf0, 0x01, 0x10


	//----- nvinfo : EIATTR_SPARSE_MMA_MASK
	.align		4
.L_23:
        /*0018*/ 	.byte	0x03, 0x50
        /*001a*/ 	.short	0x0000


	//----- nvinfo : EIATTR_MAXREG_COUNT
	.align		4
        /*001c*/ 	.byte	0x03, 0x1b
        /*001e*/ 	.short	0x00a8


	//----- nvinfo : EIATTR_NUM_BARRIERS
	.align		4
        /*0020*/ 	.byte	0x02, 0x4c
        /*0022*/ 	.byte	0x01
	.zero		1


	//----- nvinfo : EIATTR_EXTERNS
	.align		4
        /*0024*/ 	.byte	0x04, 0x0f
        /*0026*/ 	.short	(.L_25 - .L_24)


	//   ....[0]....
	.align		4
.L_24:
        /*0028*/ 	.word	index@(__assertfail)


	//----- nvinfo : EIATTR_MERCURY_ISA_VERSION
	.align		4
.L_25:
        /*002c*/ 	.byte	0x03, 0x5f
        /*002e*/ 	.short	0x0101


	//----- nvinfo : EIATTR_INT_WARP_WIDE_INSTR_OFFSETS
	.align		4
        /*0030*/ 	.byte	0x04, 0x31
        /*0032*/ 	.short	(.L_27 - .L_26)


	//   ....[0]....
.L_26:
        /*0034*/ 	.word	0x00000430


	//   ....[1]....
        /*0038*/ 	.word	0x00000450


	//   ....[2]....
        /*003c*/ 	.word	0x000004d0


	//   ....[3]....
        /*0040*/ 	.word	0x000004e0


	//   ....[4]....
        /*0044*/ 	.word	0x000004f0


	//   ....[5]....
        /*0048*/ 	.word	0x00000510


	//   ....[6]....
        /*004c*/ 	.word	0x00000570


	//   ....[7]....
        /*0050*/ 	.word	0x00000590


	//----- nvinfo : EIATTR_COOP_GROUP_MASK_REGIDS
	.align		4
.L_27:
        /*0054*/ 	.byte	0x04, 0x29
        /*0056*/ 	.short	(.L_29 - .L_28)


	//   ....[0]....
.L_28:
        /*0058*/ 	.word	0xffffffff


	//   ....[1]....
        /*005c*/ 	.word	0xffffffff


	//   ....[2]....
        /*0060*/ 	.word	0xffffffff


	//   ....[3]....
        /*0064*/ 	.word	0xffffffff


	//   ....[4]....
        /*0068*/ 	.word	0xffffffff


	//   ....[5]....
        /*006c*/ 	.word	0xffffffff


	//----- nvinfo : EIATTR_COOP_GROUP_INSTR_OFFSETS
	.align		4
.L_29:
        /*0070*/ 	.byte	0x04, 0x28
        /*0072*/ 	.short	(.L_31 - .L_30)


	//   ....[0]....
.L_30:
        /*0074*/ 	.word	0x00000050


	//   ....[1]....
        /*0078*/ 	.word	0x00000080


	//   ....[2]....
        /*007c*/ 	.word	0x00000180


	//   ....[3]....
        /*0080*/ 	.word	0x00000350


	//   ....[4]....
        /*0084*/ 	.word	0x00000390


	//   ....[5]....
        /*0088*/ 	.word	0x000003d0


	//----- nvinfo : EIATTR_REG_RECONFIG
	.align		4
.L_31:
        /*008c*/ 	.byte	0x01, 0x54
	.zero		2


	//----- nvinfo : EIATTR_SYSCALL_OFFSETS
	.align		4
        /*0090*/ 	.byte	0x04, 0x46
        /*0092*/ 	.short	(.L_33 - .L_32)


	//   ....[0]....
.L_32:
        /*0094*/ 	.word	0x00001740


	//----- nvinfo : EIATTR_MBARRIER_INSTR_OFFSETS
	.align		4
.L_33:
        /*0098*/ 	.byte	0x04, 0x39
        /*009a*/ 	.short	(.L_35 - .L_34)


	//   ....[0]....
.L_34:
        /*009c*/ 	.word	0x00000300
        /*00a0*/ 	.word	0x000000ff
        /*00a4*/ 	.word	0x00000000
        /*00a8*/ 	.short	0x0100
        /*00aa*/ 	.byte	0x09
	.zero		1


	//   ....[1]....
        /*00ac*/ 	.word	0x00000310
        /*00b0*/ 	.word	0x000000ff
        /*00b4*/ 	.word	0x00000010
        /*00b8*/ 	.short	0x0100
        /*00ba*/ 	.byte	0x09
	.zero		1


	//   ....[2]....
        /*00bc*/ 	.word	0x00000320
        /*00c0*/ 	.word	0x000000ff
        /*00c4*/ 	.word	0x00000008
        /*00c8*/ 	.short	0x0100
        /*00ca*/ 	.byte	0x09
	.zero		1


	//   ....[3]....
        /*00cc*/ 	.word	0x00000330
        /*00d0*/ 	.word	0x000000ff
        /*00d4*/ 	.word	0x00000018
        /*00d8*/ 	.short	0x0100
        /*00da*/ 	.byte	0x09
	.zero		1


	//   ....[4]....
        /*00dc*/ 	.word	0x000005b0
        /*00e0*/ 	.word	0x000000ff
        /*00e4*/ 	.word	0x00000050
        /*00e8*/ 	.short	0x0100
        /*00ea*/ 	.byte	0x09
	.zero		1


	//   ....[5]....
        /*00ec*/ 	.word	0x000005c0
        /*00f0*/ 	.word	0x000000ff
        /*00f4*/ 	.word	0x00000058
        /*00f8*/ 	.short	0x0100
        /*00fa*/ 	.byte	0x09
	.zero		1


	//   ....[6]....
        /*00fc*/ 	.word	0x00000600
        /*0100*/ 	.word	0x000000ff
        /*0104*/ 	.word	0x00000030
        /*0108*/ 	.short	0x0100
        /*010a*/ 	.byte	0x0a
	.zero		1


	//   ....[7]....
        /*010c*/ 	.word	0x00000620
        /*0110*/ 	.word	0x000000ff
        /*0114*/ 	.word	0x00000038
        /*0118*/ 	.short	0x0100
        /*011a*/ 	.byte	0x0a
	.zero		1


	//   ....[8]....
        /*011c*/ 	.word	0x00000630
        /*0120*/ 	.word	0x000000ff
        /*0124*/ 	.word	0x00000040
        /*0128*/ 	.short	0x0100
        /*012a*/ 	.byte	0x0a
	.zero		1


	//   ....[9]....
        /*012c*/ 	.word	0x00000640
        /*0130*/ 	.word	0x000000ff
        /*0134*/ 	.word	0x00000048
        /*0138*/ 	.short	0x0100
        /*013a*/ 	.byte	0x0a
	.zero		1


	//   ....[10]....
        /*013c*/ 	.word	0x00001600
        /*0140*/ 	.word	0x0000005f
        /*0144*/ 	.word	0xfffffff8
        /*0148*/ 	.short	0x010a
        /*014a*/ 	.byte	0x3f
	.zero		1


	//   ....[11]....
        /*014c*/ 	.word	0x000017d0
        /*0150*/ 	.word	0x00000003
        /*0154*/ 	.word	0x00000000
        /*0158*/ 	.short	0x010a
        /*015a*/ 	.byte	0x3f
	.zero		1


	//   ....[12]....
        /*015c*/ 	.word	0x00001830
        /*0160*/ 	.word	0x00000003
        /*0164*/ 	.word	0x00000000
        /*0168*/ 	.short	0x010a
        /*016a*/ 	.byte	0x3f
	.zero		1


	//   ....[13]....
        /*016c*/ 	.word	0x000020d0
        /*0170*/ 	.word	0x000000ff
        /*0174*/ 	.word	0x00000000
        /*0178*/ 	.short	0x010a
        /*017a*/ 	.byte	0x04
	.zero		1


	//   ....[14]....
        /*017c*/ 	.word	0x00002110
        /*0180*/ 	.word	0x000000ff
        /*0184*/ 	.word	0x00000000
        /*0188*/ 	.short	0x010a
        /*018a*/ 	.byte	0x04
	.zero		1


	//   ....[15]....
        /*018c*/ 	.word	0x000028c0
        /*0190*/ 	.word	0x000000ff
        /*0194*/ 	.word	0x00000000
        /*0198*/ 	.short	0x0101
        /*019a*/ 	.byte	0x04
	.zero		1


	//   ....[16]....
        /*019c*/ 	.word	0x000029b0
        /*01a0*/ 	.word	0x00000063
        /*01a4*/ 	.word	0x00000000
        /*01a8*/ 	.short	0x0101
        /*01aa*/ 	.byte	0x32
	.zero		1


	//   ....[17]....
        /*01ac*/ 	.word	0x00002a70
        /*01b0*/ 	.word	0x000000ff
        /*01b4*/ 	.word	0x00000000
        /*01b8*/ 	.short	0x0101
        /*01ba*/ 	.byte	0x04
	.zero		1


	//   ....[18]....
        /*01bc*/ 	.word	0x00002ac0
        /*01c0*/ 	.word	0x0000005f
        /*01c4*/ 	.word	0x00000008
        /*01c8*/ 	.short	0x010a
        /*01ca*/ 	.byte	0x3f
	.zero		1


	//   ....[19]....
        /*01cc*/ 	.word	0x00006ba0
        /*01d0*/ 	.word	0x00000060
        /*01d4*/ 	.word	0x00000000
        /*01d8*/ 	.short	0x0101
        /*01da*/ 	.byte	0x32
	.zero		1


	//   ....[20]....
        /*01dc*/ 	.word	0x000075b0
        /*01e0*/ 	.word	0x00000007
        /*01e4*/ 	.word	0x00000010
        /*01e8*/ 	.short	0x010a
        /*01ea*/ 	.byte	0x3f
	.zero		1


	//   ....[21]....
        /*01ec*/ 	.word	0x00007b80
        /*01f0*/ 	.word	0x00000003
        /*01f4*/ 	.word	0x00000058
        /*01f8*/ 	.short	0x0101
        /*01fa*/ 	.byte	0x3f
	.zero		1


	//   ....[22]....
        /*01fc*/ 	.word	0x000082f0
        /*0200*/ 	.word	0x00000007
        /*0204*/ 	.word	0x00000000
        /*0208*/ 	.short	0x010a
        /*020a*/ 	.byte	0x3f
	.zero		1


	//   ....[23]....
        /*020c*/ 	.word	0x00008370
        /*0210*/ 	.word	0x00000003
        /*0214*/ 	.word	0x00000000
        /*0218*/ 	.short	0x010a
        /*021a*/ 	.byte	0x3f
	.zero		1


	//   ....[24]....
        /*021c*/ 	.word	0x000083d0
        /*0220*/ 	.word	0x0000005f
        /*0224*/ 	.word	0xfffffff8
        /*0228*/ 	.short	0x010a
        /*022a*/ 	.byte	0x3f
	.zero		1


	//   ....[25]....
        /*022c*/ 	.word	0x00008420
        /*0230*/ 	.word	0x00000003
        /*0234*/ 	.word	0x00000000
        /*0238*/ 	.short	0x010a
        /*023a*/ 	.byte	0x3f
	.zero		1


	//   ....[26]....
        /*023c*/ 	.word	0x00008480
        /*0240*/ 	.word	0x00000004
        /*0244*/ 	.word	0x00000000
        /*0248*/ 	.short	0x010a
        /*024a*/ 	.byte	0x3f
	.zero		1


	//   ....[27]....
        /*024c*/ 	.word	0x000084d0
        /*0250*/ 	.word	0x0000005f
        /*0254*/ 	.word	0x00000008
        /*0258*/ 	.short	0x010a
        /*025a*/ 	.byte	0x3f
	.zero		1


	//   ....[28]....
        /*025c*/ 	.word	0x000085a0
        /*0260*/ 	.word	0x00000007
        /*0264*/ 	.word	0x00000010
        /*0268*/ 	.short	0x010a
        /*026a*/ 	.byte	0x3f
	.zero		1


	//   ....[29]....
        /*026c*/ 	.word	0x00008670
        /*0270*/ 	.word	0x00000007
        /*0274*/ 	.word	0x00000000
        /*0278*/ 	.short	0x010a
        /*027a*/ 	.byte	0x3f
	.zero		1


	//----- nvinfo : EIATTR_NUM_MBARRIERS
	.align		4
.L_35:
        /*027c*/ 	.byte	0x03, 0x38
        /*027e*/ 	.short	0x000a


	//----- nvinfo : EIATTR_EXIT_INSTR_OFFSETS
	.align		4
        /*0280*/ 	.byte	0x04, 0x1c
        /*0282*/ 	.short	(.L_37 - .L_36)


	//   ....[0]....
.L_36:
        /*0284*/ 	.word	0x00001200


	//   ....[1]....
        /*0288*/ 	.word	0x00001260


	//   ....[2]....
        /*028c*/ 	.word	0x000072e0


	//   ....[3]....
        /*0290*/ 	.word	0x00007310


	//   ....[4]....
        /*0294*/ 	.word	0x000083c0


	//----- nvinfo : EIATTR_MAX_THREADS
	.align		4
.L_37:
        /*0298*/ 	.byte	0x04, 0x05
        /*029a*/ 	.short	(.L_39 - .L_38)
.L_38:
        /*029c*/ 	.word	0x00000180
        /*02a0*/ 	.word	0x00000001
        /*02a4*/ 	.word	0x00000001


	//----- nvinfo : EIATTR_CRS_STACK_SIZE
	.align		4
.L_39:
        /*02a8*/ 	.byte	0x04, 0x1e
        /*02aa*/ 	.short	(.L_41 - .L_40)
.L_40:
        /*02ac*/ 	.word	0x00000000


	//----- nvinfo : EIATTR_CBANK_PARAM_SIZE
	.align		4
.L_41:
        /*02b0*/ 	.byte	0x03, 0x19
        /*02b2*/ 	.short	0x0470


	//----- nvinfo : EIATTR_PARAM_CBANK
	.align		4
        /*02b4*/ 	.byte	0x04, 0x0a
        /*02b6*/ 	.short	(.L_43 - .L_42)
	.align		4
.L_42:
        /*02b8*/ 	.word	index@(.nv.constant0._ZN7cutlass13device_kernelINS_4gemm6kernel13GemmUniversalIN4cute5tupleIJiiiiEEENS1_10collective13CollectiveMmaINS1_34MainloopSm90TmaGmmaWarpSpecializedILi2ENS5_IJNS4_1CILi1EEESB_SB_EEENS1_32KernelTmaWarpSpecializedPingpongEEENS5_IJNSA_ILi64EEENSA_ILi128EEESG_EEENS_10tfloat32_tENS5_IJlSB_lEEESI_SJ_NS4_8TiledMMAINS4_8MMA_AtomIJNS4_4SM904GMMA30MMA_64x128x8_F32TF32TF32_SS_TNILNSN_7ScaleInE1ELSP_1EEEEEENS4_6LayoutISC_NS5_IJNSA_ILi0EEEST_ST_EEEEENS5_IJNS4_10UnderscoreESW_SW_EEEEENS4_13SM90_TMA_LOADENS4_14ComposedLayoutINS4_7SwizzleILi3ELi4ELi3EEENS4_18smem_ptr_flag_bitsILi32EEENSS_INS5_IJNSA_ILi8EEENSA_ILi32EEEEEENS5_IJS16_SB_EEEEEEEvNS4_8identityESZ_S1A_vS1B_EENS_8epilogue10collective6detail29Sm90TmaWarpSpecializedAdapterINS1E_15DefaultEpilogueISI_SJ_SJ_NS1D_6thread17LinearCombinationISI_Li1EffLNS1I_9ScaleType4KindE0ELNS_15FloatRoundStyleE2ESI_EENS1_15EpilogueDefaultEEEEEvvEEEEvNT_6ParamsE)
        /*02bc*/ 	.short	0x0210
        /*02be*/ 	.short	0x0470


	//----- nvinfo : EIATTR_SW_WAR
	.align		4
.L_43:
        /*02c0*/ 	.byte	0x04, 0x36
        /*02c2*/ 	.short	(.L_45 - .L_44)
.L_44:
        /*02c4*/ 	.word	0x00000008
.L_45:


//--------------------- .nv.callgraph             --------------------------
	.section	.nv.callgraph,"",@"SHT_CUDA_CALLGRAPH"
	.align	4
	.sectionentsize	8
	.align		4
        /*0000*/ 	.word	0x00000000
	.align		4
        /*0004*/ 	.word	0xffffffff
	.align		4
        /*0008*/ 	.word	index@(_ZN7cutlass13device_kernelINS_4gemm6kernel13GemmUniversalIN4cute5tupleIJiiiiEEENS1_10collective13CollectiveMmaINS1_34MainloopSm90TmaGmmaWarpSpecializedILi2ENS5_IJNS4_1CILi1EEESB_SB_EEENS1_32KernelTmaWarpSpecializedPingpongEEENS5_IJNSA_ILi64EEENSA_ILi128EEESG_EEENS_10tfloat32_tENS5_IJlSB_lEEESI_SJ_NS4_8TiledMMAINS4_8MMA_AtomIJNS4_4SM904GMMA30MMA_64x128x8_F32TF32TF32_SS_TNILNSN_7ScaleInE1ELSP_1EEEEEENS4_6LayoutISC_NS5_IJNSA_ILi0EEEST_ST_EEEEENS5_IJNS4_10UnderscoreESW_SW_EEEEENS4_13SM90_TMA_LOADENS4_14ComposedLayoutINS4_7SwizzleILi3ELi4ELi3EEENS4_18smem_ptr_flag_bitsILi32EEENSS_INS5_IJNSA_ILi8EEENSA_ILi32EEEEEENS5_IJS16_SB_EEEEEEEvNS4_8identityESZ_S1A_vS1B_EENS_8epilogue10collective6detail29Sm90TmaWarpSpecializedAdapterINS1E_15DefaultEpilogueISI_SJ_SJ_NS1D_6thread17LinearCombinationISI_Li1EffLNS1I_9ScaleType4KindE0ELNS_15FloatRoundStyleE2ESI_EENS1_15EpilogueDefaultEEEEEvvEEEEvNT_6ParamsE)
	.align		4
        /*000c*/ 	.word	index@(__assertfail)
	.align		4
        /*0010*/ 	.word	0x00000000
	.align		4
        /*0014*/ 	.word	0xfffffffe
	.align		4
        /*0018*/ 	.word	0x00000000
	.align		4
        /*001c*/ 	.word	0xfffffffd
	.align		4
        /*0020*/ 	.word	0x00000000
	.align		4
        /*0024*/ 	.word	0xfffffffc


//--------------------- .nv.constant4             --------------------------
	.section	.nv.constant4,"a",@progbits
	.align	8
	.align		8
.nv.constant4:
        /*0000*/ 	.dword	__assertfail
	.align		8
        /*0008*/ 	.dword	__unnamed_1
	.align		8
        /*0010*/ 	.dword	_ZN40_INTERNAL_c4b7133d_4_k_cu_50316a93_287844cuda3std3__45__cpo5beginE
	.align		8
        /*0018*/ 	.dword	_ZN40_INTERNAL_c4b7133d_4_k_cu_50316a93_287844cuda3std3__45__cpo3endE
	.align		8
        /*0020*/ 	.dword	_ZN40_INTERNAL_c4b7133d_4_k_cu_50316a93_287844cuda3std3__45__cpo6cbeginE
	.align		8
        /*0028*/ 	.dword	_ZN40_INTERNAL_c4b7133d_4_k_cu_50316a93_287844cuda3std3__45__cpo4cendE
	.align		8
        /*0030*/ 	.dword	_ZN40_INTERNAL_c4b7133d_4_k_cu_50316a93_287844cuda3std3__442_GLOBAL__N__c4b7133d_4_k_cu_50316a93_287846ignoreE
	.align		8
        /*0038*/ 	.dword	_ZN40_INTERNAL_c4b7133d_4_k_cu_50316a93_287844cuda3std3__419piecewise_constructE
	.align		8
        /*0040*/ 	.dword	_ZN40_INTERNAL_c4b7133d_4_k_cu_50316a93_287844cuda3std3__48in_placeE
	.align		8
        /*0048*/ 	.dword	_ZN40_INTERNAL_c4b7133d_4_k_cu_50316a93_287844cuda3std6ranges3__45__cpo4swapE
	.align		8
        /*0050*/ 	.dword	_ZN40_INTERNAL_c4b7133d_4_k_cu_50316a93_287844cuda3std6ranges3__45__cpo9iter_moveE
	.align		8
        /*0058*/ 	.dword	_ZN40_INTERNAL_c4b7133d_4_k_cu_50316a93_287844cute7productE
	.align		8
        /*0060*/ 	.dword	_ZN40_INTERNAL_c4b7133d_4_k_cu_50316a93_287844cute1_E
	.align		8
        /*0068*/ 	.dword	$str$22
	.align		8
        /*0070*/ 	.dword	$str$23


//--------------------- .text._ZN7cutlass13device_kernelINS_4gemm6kernel13GemmUniversalIN4cute5tupleIJiiiiEEENS1_10collective13CollectiveMmaINS1_34MainloopSm90TmaGmmaWarpSpecializedILi2ENS5_IJNS4_1CILi1EEESB_SB_EEENS1_32KernelTmaWarpSpecializedPingpongEEENS5_IJNSA_ILi64EEENSA_ILi128EEESG_EEENS_10tfloat32_tENS5_IJlSB_lEEESI_SJ_NS4_8TiledMMAINS4_8MMA_AtomIJNS4_4SM904GMMA30MMA_64x128x8_F32TF32TF32_SS_TNILNSN_7ScaleInE1ELSP_1EEEEEENS4_6LayoutISC_NS5_IJNSA_ILi0EEEST_ST_EEEEENS5_IJNS4_10UnderscoreESW_SW_EEEEENS4_13SM90_TMA_LOADENS4_14ComposedLayoutINS4_7SwizzleILi3ELi4ELi3EEENS4_18smem_ptr_flag_bitsILi32EEENSS_INS5_IJNSA_ILi8EEENSA_ILi32EEEEEENS5_IJS16_SB_EEEEEEEvNS4_8identityESZ_S1A_vS1B_EENS_8epilogue10collective6detail29Sm90TmaWarpSpecializedAdapterINS1E_15DefaultEpilogueISI_SJ_SJ_NS1D_6thread17LinearCombinationISI_Li1EffLNS1I_9ScaleType4KindE0ELNS_15FloatRoundStyleE2ESI_EENS1_15EpilogueDefaultEEEEEvvEEEEvNT_6ParamsE --------------------------
	.section	.text._ZN7cutlass13device_kernelINS_4gemm6kernel13GemmUniversalIN4cute5tupleIJiiiiEEENS1_10collective13CollectiveMmaINS1_34MainloopSm90TmaGmmaWarpSpecializedILi2ENS5_IJNS4_1CILi1EEESB_SB_EEENS1_32KernelTmaWarpSpecializedPingpongEEENS5_IJNSA_ILi64EEENSA_ILi128EEESG_EEENS_10tfloat32_tENS5_IJlSB_lEEESI_SJ_NS4_8TiledMMAINS4_8MMA_AtomIJNS4_4SM904GMMA30MMA_64x128x8_F32TF32TF32_SS_TNILNSN_7ScaleInE1ELSP_1EEEEEENS4_6LayoutISC_NS5_IJNSA_ILi0EEEST_ST_EEEEENS5_IJNS4_10UnderscoreESW_SW_EEEEENS4_13SM90_TMA_LOADENS4_14ComposedLayoutINS4_7SwizzleILi3ELi4ELi3EEENS4_18smem_ptr_flag_bitsILi32EEENSS_INS5_IJNSA_ILi8EEENSA_ILi32EEEEEENS5_IJS16_SB_EEEEEEEvNS4_8identityESZ_S1A_vS1B_EENS_8epilogue10collective6detail29Sm90TmaWarpSpecializedAdapterINS1E_15DefaultEpilogueISI_SJ_SJ_NS1D_6thread17LinearCombinationISI_Li1EffLNS1I_9ScaleType4KindE0ELNS_15FloatRoundStyleE2ESI_EENS1_15EpilogueDefaultEEEEEvvEEEEvNT_6ParamsE,"ax",@progbits
	.align	128
.text._ZN7cutlass13device_kernelINS_4gemm6kernel13GemmUniversalIN4cute5tupleIJiiiiEEENS1_10collective13CollectiveMmaINS1_34MainloopSm90TmaGmmaWarpSpecializedILi2ENS5_IJNS4_1CILi1EEESB_SB_EEENS1_32KernelTmaWarpSpecializedPingpongEEENS5_IJNSA_ILi64EEENSA_ILi128EEESG_EEENS_10tfloat32_tENS5_IJlSB_lEEESI_SJ_NS4_8TiledMMAINS4_8MMA_AtomIJNS4_4SM904GMMA30MMA_64x128x8_F32TF32TF32_SS_TNILNSN_7ScaleInE1ELSP_1EEEEEENS4_6LayoutISC_NS5_IJNSA_ILi0EEEST_ST_EEEEENS5_IJNS4_10UnderscoreESW_SW_EEEEENS4_13SM90_TMA_LOADENS4_14ComposedLayoutINS4_7SwizzleILi3ELi4ELi3EEENS4_18smem_ptr_flag_bitsILi32EEENSS_INS5_IJNSA_ILi8EEENSA_ILi32EEEEEENS5_IJS16_SB_EEEEEEEvNS4_8identityESZ_S1A_vS1B_EENS_8epilogue10collective6detail29Sm90TmaWarpSpecializedAdapterINS1E_15DefaultEpilogueISI_SJ_SJ_NS1D_6thread17LinearCombinationISI_Li1EffLNS1I_9ScaleType4KindE0ELNS_15FloatRoundStyleE2ESI_EENS1_15EpilogueDefaultEEEEEvvEEEEvNT_6ParamsE:
        .type           _ZN7cutlass13device_kernelINS_4gemm6kernel13GemmUniversalIN4cute5tupleIJiiiiEEENS1_10collective13CollectiveMmaINS1_34MainloopSm90TmaGmmaWarpSpecializedILi2ENS5_IJNS4_1CILi1EEESB_SB_EEENS1_32KernelTmaWarpSpecializedPingpongEEENS5_IJNSA_ILi64EEENSA_ILi128EEESG_EEENS_10tfloat32_tENS5_IJlSB_lEEESI_SJ_NS4_8TiledMMAINS4_8MMA_AtomIJNS4_4SM904GMMA30MMA_64x128x8_F32TF32TF32_SS_TNILNSN_7ScaleInE1ELSP_1EEEEEENS4_6LayoutISC_NS5_IJNSA_ILi0EEEST_ST_EEEEENS5_IJNS4_10UnderscoreESW_SW_EEEEENS4_13SM90_TMA_LOADENS4_14ComposedLayoutINS4_7SwizzleILi3ELi4ELi3EEENS4_18smem_ptr_flag_bitsILi32EEENSS_INS5_IJNSA_ILi8EEENSA_ILi32EEEEEENS5_IJS16_SB_EEEEEEEvNS4_8identityESZ_S1A_vS1B_EENS_8epilogue10collective6detail29Sm90TmaWarpSpecializedAdapterINS1E_15DefaultEpilogueISI_SJ_SJ_NS1D_6thread17LinearCombinationISI_Li1EffLNS1I_9ScaleType4KindE0ELNS_15FloatRoundStyleE2ESI_EENS1_15EpilogueDefaultEEEEEvvEEEEvNT_6ParamsE,@function
        .size           _ZN7cutlass13device_kernelINS_4gemm6kernel13GemmUniversalIN4cute5tupleIJiiiiEEENS1_10collective13CollectiveMmaINS1_34MainloopSm90TmaGmmaWarpSpecializedILi2ENS5_IJNS4_1CILi1EEESB_SB_EEENS1_32KernelTmaWarpSpecializedPingpongEEENS5_IJNSA_ILi64EEENSA_ILi128EEESG_EEENS_10tfloat32_tENS5_IJlSB_lEEESI_SJ_NS4_8TiledMMAINS4_8MMA_AtomIJNS4_4SM904GMMA30MMA_64x128x8_F32TF32TF32_SS_TNILNSN_7ScaleInE1ELSP_1EEEEEENS4_6LayoutISC_NS5_IJNSA_ILi0EEEST_ST_EEEEENS5_IJNS4_10UnderscoreESW_SW_EEEEENS4_13SM90_TMA_LOADENS4_14ComposedLayoutINS4_7SwizzleILi3ELi4ELi3EEENS4_18smem_ptr_flag_bitsILi32EEENSS_INS5_IJNSA_ILi8EEENSA_ILi32EEEEEENS5_IJS16_SB_EEEEEEEvNS4_8identityESZ_S1A_vS1B_EENS_8epilogue10collective6detail29Sm90TmaWarpSpecializedAdapterINS1E_15DefaultEpilogueISI_SJ_SJ_NS1D_6thread17LinearCombinationISI_Li1EffLNS1I_9ScaleType4KindE0ELNS_15FloatRoundStyleE2ESI_EENS1_15EpilogueDefaultEEEEEvvEEEEvNT_6ParamsE,(.L_x_192 - _ZN7cutlass13device_kernelINS_4gemm6kernel13GemmUniversalIN4cute5tupleIJiiiiEEENS1_10collective13CollectiveMmaINS1_34MainloopSm90TmaGmmaWarpSpecializedILi2ENS5_IJNS4_1CILi1EEESB_SB_EEENS1_32KernelTmaWarpSpecializedPingpongEEENS5_IJNSA_ILi64EEENSA_ILi128EEESG_EEENS_10tfloat32_tENS5_IJlSB_lEEESI_SJ_NS4_8TiledMMAINS4_8MMA_AtomIJNS4_4SM904GMMA30MMA_64x128x8_F32TF32TF32_SS_TNILNSN_7ScaleInE1ELSP_1EEEEEENS4_6LayoutISC_NS5_IJNSA_ILi0EEEST_ST_EEEEENS5_IJNS4_10UnderscoreESW_SW_EEEEENS4_13SM90_TMA_LOADENS4_14ComposedLayoutINS4_7SwizzleILi3ELi4ELi3EEENS4_18smem_ptr_flag_bitsILi32EEENSS_INS5_IJNSA_ILi8EEENSA_ILi32EEEEEENS5_IJS16_SB_EEEEEEEvNS4_8identityESZ_S1A_vS1B_EENS_8epilogue10collective6detail29Sm90TmaWarpSpecializedAdapterINS1E_15DefaultEpilogueISI_SJ_SJ_NS1D_6thread17LinearCombinationISI_Li1EffLNS1I_9ScaleType4KindE0ELNS_15FloatRoundStyleE2ESI_EENS1_15EpilogueDefaultEEEEEvvEEEEvNT_6ParamsE)
        .other          _ZN7cutlass13device_kernelINS_4gemm6kernel13GemmUniversalIN4cute5tupleIJiiiiEEENS1_10collective13CollectiveMmaINS1_34MainloopSm90TmaGmmaWarpSpecializedILi2ENS5_IJNS4_1CILi1EEESB_SB_EEENS1_32KernelTmaWarpSpecializedPingpongEEENS5_IJNSA_ILi64EEENSA_ILi128EEESG_EEENS_10tfloat32_tENS5_IJlSB_lEEESI_SJ_NS4_8TiledMMAINS4_8MMA_AtomIJNS4_4SM904GMMA30MMA_64x128x8_F32TF32TF32_SS_TNILNSN_7ScaleInE1ELSP_1EEEEEENS4_6LayoutISC_NS5_IJNSA_ILi0EEEST_ST_EEEEENS5_IJNS4_10UnderscoreESW_SW_EEEEENS4_13SM90_TMA_LOADENS4_14ComposedLayoutINS4_7SwizzleILi3ELi4ELi3EEENS4_18smem_ptr_flag_bitsILi32EEENSS_INS5_IJNSA_ILi8EEENSA_ILi32EEEEEENS5_IJS16_SB_EEEEEEEvNS4_8identityESZ_S1A_vS1B_EENS_8epilogue10collective6detail29Sm90TmaWarpSpecializedAdapterINS1E_15DefaultEpilogueISI_SJ_SJ_NS1D_6thread17LinearCombinationISI_Li1EffLNS1I_9ScaleType4KindE0ELNS_15FloatRoundStyleE2ESI_EENS1_15EpilogueDefaultEEEEEvvEEEEvNT_6ParamsE,@"STO_CUDA_ENTRY STV_DEFAULT"
_ZN7cutlass13device_kernelINS_4gemm6kernel13GemmUniversalIN4cute5tupleIJiiiiEEENS1_10collective13CollectiveMmaINS1_34MainloopSm90TmaGmmaWarpSpecializedILi2ENS5_IJNS4_1CILi1EEESB_SB_EEENS1_32KernelTmaWarpSpecializedPingpongEEENS5_IJNSA_ILi64EEENSA_ILi128EEESG_EEENS_10tfloat32_tENS5_IJlSB_lEEESI_SJ_NS4_8TiledMMAINS4_8MMA_AtomIJNS4_4SM904GMMA30MMA_64x128x8_F32TF32TF32_SS_TNILNSN_7ScaleInE1ELSP_1EEEEEENS4_6LayoutISC_NS5_IJNSA_ILi0EEEST_ST_EEEEENS5_IJNS4_10UnderscoreESW_SW_EEEEENS4_13SM90_TMA_LOADENS4_14ComposedLayoutINS4_7SwizzleILi3ELi4ELi3EEENS4_18smem_ptr_flag_bitsILi32EEENSS_INS5_IJNSA_ILi8EEENSA_ILi32EEEEEENS5_IJS16_SB_EEEEEEEvNS4_8identityESZ_S1A_vS1B_EENS_8epilogue10collective6detail29Sm90TmaWarpSpecializedAdapterINS1E_15DefaultEpilogueISI_SJ_SJ_NS1D_6thread17LinearCombinationISI_Li1EffLNS1I_9ScaleType4KindE0ELNS_15FloatRoundStyleE2ESI_EENS1_15EpilogueDefaultEEEEEvvEEEEvNT_6ParamsE:
[----:B------:R-:W0:Y:S01]  /*0000*/  LDC R1, c[0x0][0x28] ;  /* 0x00000a00ff017b82 */ /* 0x000e220000000800 */
[----:B------:R-:W1:Y:S01]  /*0010*/  S2R R4, SR_TID.X ;  /* 0x0000000000047919 */ /* 0x000e620000002100 */
[----:B------:R-:W-:Y:S01]  /*0020*/  ELECT P0, URZ, PT ;  /* 0x00000000003f782f */ /* 0x000fe20003800000 */
[----:B------:R-:W-:Y:S01]  /*0030*/  BSSY B0, `(.L_x_0) ;  /* 0x0000014000007945 */ /* 0x000fe20003800000 */
[----:B-1----:R-:W-:-:S05]  /*0040*/  SHF.R.U32.HI R0, RZ, 0x5, R4 ;  /* 0x00000005ff007819 */ /* 0x002fca0000011604 */
[----:B------:R-:W1:Y:S02]  /*0050*/  SHFL.IDX PT, R2, R0, RZ, 0x1f ;  /* 0x00001fff00027589 */ /* 0x000e6400000e0000 */
[----:B-1----:R-:W-:Y:S02]  /*0060*/  R2UR UR8, R2 ;  /* 0x00000000020872ca */ /* 0x002fe400000e0000 */
[----:B------:R-:W-:-:S05]  /*0070*/  SHF.R.U32.HI R2, RZ, 0x7, R4 ;  /* 0x00000007ff027819 */ /* 0x000fca0000011604 */
[----:B------:R1:W2:Y:S06]  /*0080*/  SHFL.IDX PT, R3, R2, RZ, 0x1f ;  /* 0x00001fff02037589 */ /* 0x0002ac00000e0000 */
[----:B------:R-:W-:Y:S02]  /*0090*/  USHF.R.S32.HI UR4, URZ, 0x1f, UR8 ;  /* 0x0000001f3f047899 */ /* 0x000fe40008011408 */
[----:B------:R-:W-:Y:S02]  /*00a0*/  ISETP.NE.OR P0, PT, RZ, UR8, !P0 ;  /* 0x00000008ff007c0c */ /* 0x000fe4000c705670 */
[----:B------:R-:W-:-:S04]  /*00b0*/  ULEA.HI UR4, UR4, UR8, URZ, 0x2 ;  /* 0x0000000804047291 */ /* 0x000fc8000f8f103f */
[----:B------:R-:W-:-:S04]  /*00c0*/  ULOP3.LUT UR4, UR4, 0xfffffffc, URZ, 0xc0, !UPT ;  /* 0xfffffffc04047892 */ /* 0x000fc8000f8ec03f */
[----:B------:R-:W-:-:S03]  /*00d0*/  UIADD3 UR8, UR8, -UR4, URZ ;  /* 0x8000000408087290 */ /* 0x000fc6000fffe03f */
[----:B01----:R-:W-:Y:S09]  /*00e0*/  @P0 BRA `(.L_x_1) ;  /* 0x0000000000200947 */ /* 0x003ff20003800000 */
[----:B------:R-:W-:Y:S02]  /*00f0*/  ULDC.64 UR4, c[0x0][0x198] ;  /* 0x0000660000047ab9 */ /* 0x000fe40000000a00 */
[----:B------:R-:W-:Y:S02]  /*0100*/  UIADD3 UR6, UP0, UR4, 0xf0, URZ ;  /* 0x000000f004067890 */ /* 0x000fe4000ff1e03f */
[----:B------:R-:W-:Y:S02]  /*0110*/  UIADD3 UR4, UP1, UR4, 0x1f0, URZ ;  /* 0x000001f004047890 */ /* 0x000fe4000ff3e03f */
[----:B------:R-:W-:Y:S02]  /*0120*/  UIADD3.X UR7, URZ, UR5, URZ, UP0, !UPT ;  /* 0x000000053f077290 */ /* 0x000fe400087fe43f */
[----:B------:R-:W-:-:S07]  /*0130*/  UIADD3.X UR5, URZ, UR5, URZ, UP1, !UPT ;  /* 0x000000053f057290 */ /* 0x000fce0008ffe43f */
[----:B------:R0:W-:Y:S02]  /*0140*/  UTMACCTL.PF [UR6] ;  /* 0x00000000060079b9 */ /* 0x0001e40008040000 */
[----:B------:R0:W-:Y:S02]  /*0150*/  UTMACCTL.PF [UR4] ;  /* 0x00000000040079b9 */ /* 0x0001e40008040000 */
[----:B0-----:R-:W-:Y:S01]  /*0160*/  NOP ;  /* 0x0000000000007918 */ /* 0x001fe20000000000 */
.L_x_1:
[----:B------:R-:W-:Y:S05]  /*0170*/  BSYNC B0 ;  /* 0x0000000000007941 */ /* 0x000fea0003800000 */
.L_x_0:
[----:B------:R-:W0:Y:S01]  /*0180*/  SHFL.IDX PT, R5, R0, RZ, 0x1f ;  /* 0x00001fff00057589 */ /* 0x000e2200000e0000 */
[----:B--2---:R-:W-:Y:S01]  /*0190*/  R2UR UR15, R3 ;  /* 0x00000000030f72ca */ /* 0x004fe200000e0000 */
[----:B------:R-:W-:-:S04]  /*01a0*/  UISETP.NE.AND UP0, UPT, UR8, 0x3, UPT ;  /* 0x000000030800788c */ /* 0x000fc8000bf05270 */
[----:B------:R-:W-:-:S08]  /*01b0*/  UISETP.EQ.OR UP0, UPT, UR8, URZ, !UP0 ;  /* 0x0000003f0800728c */ /* 0x000fd0000c702670 */
[----:B------:R-:W-:Y:S02]  /*01c0*/  UIADD3 UR18, UR15, -0x1, URZ ;  /* 0xffffffff0f127890 */ /* 0x000fe4000fffe03f */
[----:B------:R-:W-:Y:S02]  /*01d0*/  UISETP.EQ.AND UP0, UPT, UR15, URZ, UP0 ;  /* 0x0000003f0f00728c */ /* 0x000fe40008702270 */
[----:B------:R-:W-:Y:S02]  /*01e0*/  UISETP.GE.U32.AND UP1, UPT, UR18, 0x2, UPT ;  /* 0x000000021200788c */ /* 0x000fe4000bf26070 */
[----:B------:R-:W-:Y:S01]  /*01f0*/  USEL UR39, URZ, 0x1, !UP0 ;  /* 0x000000013f277887 */ /* 0x000fe2000c000000 */
[----:B0-----:R-:W-:-:S03]  /*0200*/  ISETP.NE.AND P0, PT, R5, RZ, PT ;  /* 0x000000ff0500720c */ /* 0x001fc60003f05270 */
[----:B------:R-:W-:-:S10]  /*0210*/  USEL UR39, UR39, 0x2, UP1 ;  /* 0x0000000227277887 */ /* 0x000fd40008800000 */
[----:B------:R-:W-:Y:S05]  /*0220*/  @P0 BRA `(.L_x_2) ;  /* 0x0000000000480947 */ /* 0x000fea0003800000 */
[----:B------:R-:W0:Y:S01]  /*0230*/  S2UR UR9, SR_CgaCtaId ;  /* 0x00000000000979c3 */ /* 0x000e220000008800 */
[----:B------:R-:W-:Y:S01]  /*0240*/  UMOV UR4, 0x400 ;  /* 0x0000040000047882 */ /* 0x000fe20000000000 */
[----:B------:R-:W-:Y:S01]  /*0250*/  UMOV UR5, 0x1 ;  /* 0x0000000100057882 */ /* 0x000fe20000000000 */
[----:B------:R-:W-:Y:S01]  /*0260*/  UMOV UR6, 0x80 ;  /* 0x0000008000067882 */ /* 0x000fe20000000000 */
[----:B------:R-:W-:Y:S01]  /*0270*/  ELECT P0, URZ, PT ;  /* 0x00000000003f782f */ /* 0x000fe20003800000 */
[----:B------:R-:W-:-:S04]  /*0280*/  UIADD3 UR6, -UR6, 0x100000, URZ ;  /* 0x0010000006067890 */ /* 0x000fc8000fffe13f */
[----:B------:R-:W-:Y:S02]  /*0290*/  USHF.L.U32 UR7, UR6, 0xb, URZ ;  /* 0x0000000b06077899 */ /* 0x000fe4000800063f */
[----:B------:R-:W-:Y:S02]  /*02a0*/  USHF.L.U32 UR6, UR6, 0x1, URZ ;  /* 0x0000000106067899 */ /* 0x000fe4000800063f */
[----:B0-----:R-:W-:Y:S02]  /*02b0*/  ULEA UR9, UR9, UR4, 0x18 ;  /* 0x0000000409097291 */ /* 0x001fe4000f8ec03f */
[----:B------:R-:W-:-:S04]  /*02c0*/  UIADD3 UR4, -UR5, 0x100000, URZ ;  /* 0x0010000005047890 */ /* 0x000fc8000fffe13f */
[----:B------:R-:W-:Y:S02]  /*02d0*/  USHF.L.U32 UR5, UR4, 0xb, URZ ;  /* 0x0000000b04057899 */ /* 0x000fe4000800063f */
[----:B------:R-:W-:Y:S01]  /*02e0*/  USHF.L.U32 UR4, UR4, 0x1, URZ ;  /* 0x0000000104047899 */ /* 0x000fe2000800063f */
[----:B------:R-:W0:Y:S11]  /*02f0*/  FENCE.VIEW.ASYNC.S ;  /* 0x00000000000073c6 */ /* 0x000e360000000000 */
[----:B0-----:R0:W1:Y:S01]  /*0300*/  SYNCS.EXCH.64 URZ, [UR9], UR4 ;  /* 0x00000004093f75b2 */ /* 0x0010620008000100 */
[----:B------:R0:W2:Y:S01]  /*0310*/  SYNCS.EXCH.64 URZ, [UR9+0x10], UR6 ;  /* 0x00001006093f75b2 */ /* 0x0000a20008000100 */
[----:B------:R0:W3:Y:S01]  /*0320*/  SYNCS.EXCH.64 URZ, [UR9+0x8], UR4 ;  /* 0x00000804093f75b2 */ /* 0x0000e20008000100 */
[----:B------:R0:W4:Y:S01]  /*0330*/  SYNCS.EXCH.64 URZ, [UR9+0x18], UR6 ;  /* 0x00001806093f75b2 */ /* 0x0001220008000100 */
[----:B------:R-:W-:Y:S01]  /*0340*/  NOP ;  /* 0x0000000000007918 */ /* 0x000fe20000000000 */
.L_x_2:
[----:B------:R-:W5:Y:S01]  /*0350*/  SHFL.IDX PT, R5, R0, RZ, 0x1f ;  /* 0x00001fff00057589 */ /* 0x000f6200000e0000 */
[----:B------:R-:W-:Y:S01]  /*0360*/  ELECT P0, URZ, PT ;  /* 0x00000000003f782f */ /* 0x000fe20003800000 */
[----:B------:R-:W-:Y:S01]  /*0370*/  NOP ;  /* 0x0000000000007918 */ /* 0x000fe20000000000 */
[----:B------:R-:W-:Y:S01]  /*0380*/  ELECT P1, URZ, PT ;  /* 0x00000000003f782f */ /* 0x000fe20003820000 */
[----:B------:R-:W1:Y:S01]  /*0390*/  SHFL.IDX PT, R3, R0, RZ, 0x1f ;  /* 0x00001fff00037589 */ /* 0x000e6200000e0000 */
[----:B0-----:R-:W-:Y:S01]  /*03a0*/  UMOV UR4, 0x20 ;  /* 0x0000002000047882 */ /* 0x001fe20000000000 */
[----:B------:R-:W-:Y:S01]  /*03b0*/  UMOV UR12, 0x80 ;  /* 0x00000080000c7882 */ /* 0x000fe20000000000 */
[----:B------:R-:W-:Y:S01]  /*03c0*/  NOP ;  /* 0x0000000000007918 */ /* 0x000fe20000000000 */
[----:B------:R0:W0:Y:S01]  /*03d0*/  SHFL.IDX PT, R95, R2, RZ, 0x1f ;  /* 0x00001fff025f7589 */ /* 0x00002200000e0000 */
[----:B------:R-:W-:Y:S01]  /*03e0*/  ULDC.64 UR52, c[0x0][0x208] ;  /* 0x0000820000347ab9 */ /* 0x000fe20000000a00 */
[----:B-----5:R-:W-:-:S02]  /*03f0*/  ISETP.NE.OR P0, PT, R5, RZ, !P0 ;  /* 0x000000ff0500720c */ /* 0x020fc40004705670 */
[----:B-1----:R-:W-:Y:S02]  /*0400*/  ISETP.NE.OR P1, PT, R3, RZ, !P1 ;  /* 0x000000ff0300720c */ /* 0x002fe40004f25670 */
[----:B------:R-:W-:-:S04]  /*0410*/  SHF.R.S32.HI R3, RZ, 0x1f, R4 ;  /* 0x0000001fff037819 */ /* 0x000fc80000011404 */
[----:B------:R-:W-:-:S05]  /*0420*/  LEA.HI R3, R3, R4, RZ, 0x7 ;  /* 0x0000000403037211 */ /* 0x000fca00078f38ff */
[----:B------:R-:W-:Y:S01]  /*0430*/  VOTEU.ALL UP0, P0 ;  /* 0x00000000003f7886 */ /* 0x000fe20000000000 */
[----:B------:R-:W-:Y:S01]  /*0440*/  LOP3.LUT R3, R3, 0xffffff80, RZ, 0xc0, !PT ;  /* 0xffffff8003037812 */ /* 0x000fe200078ec0ff */
[----:B------:R-:W-:-:S03]  /*0450*/  VOTEU.ALL UP1, P1 ;  /* 0x00000000003f7886 */ /* 0x000fc60000820000 */
[----:B------:R-:W1:Y:S01]  /*0460*/  @!UP0 S2UR UR7, SR_CgaCtaId ;  /* 0x00000000000789c3 */ /* 0x000e620000008800 */
[----:B------:R-:W-:Y:S01]  /*0470*/  @!UP0 UMOV UR6, 0x400 ;  /* 0x0000040000068882 */ /* 0x000fe20000000000 */
[----:B------:R-:W-:-:S04]  /*0480*/  @!UP0 UIADD3 UR4, -UR4, 0x100000, URZ ;  /* 0x0010000004048890 */ /* 0x000fc8000fffe13f */
[----:B------:R-:W-:Y:S02]  /*0490*/  @!UP0 USHF.L.U32 UR5, UR4, 0xb, URZ ;  /* 0x0000000b04058899 */ /* 0x000fe4000800063f */
[----:B------:R-:W-:Y:S01]  /*04a0*/  @!UP0 USHF.L.U32 UR4, UR4, 0x1, URZ ;  /* 0x0000000104048899 */ /* 0x000fe2000800063f */
[----:B------:R-:W-:Y:S01]  /*04b0*/  IMAD.IADD R3, R4, 0x1, -R3 ;  /* 0x0000000104037824 */ /* 0x000fe200078e0a03 */
[----:B------:R-:W-:Y:S01]  /*04c0*/  @!UP1 UMOV UR10, 0x400 ;  /* 0x00000400000a9882 */ /* 0x000fe20000000000 */
[----:B------:R-:W-:Y:S01]  /*04d0*/  VOTEU.ALL UP2, P1 ;  /* 0x00000000003f7886 */ /* 0x000fe20000840000 */
[----:B------:R-:W-:Y:S01]  /*04e0*/  VOTEU.ALL UP3, P1 ;  /* 0x00000000003f7886 */ /* 0x000fe20000860000 */
[----:B------:R-:W-:Y:S01]  /*04f0*/  VOTEU.ALL UP4, P1 ;  /* 0x00000000003f7886 */ /* 0x000fe20000880000 */
[----:B------:R-:W5:Y:S01]  /*0500*/  @!UP1 S2UR UR11, SR_CgaCtaId ;  /* 0x00000000000b99c3 */ /* 0x000f620000008800 */
[----:B------:R-:W-:Y:S01]  /*0510*/  VOTEU.ALL UP5, P1 ;  /* 0x00000000003f7886 */ /* 0x000fe200008a0000 */
[----:B------:R-:W-:Y:S01]  /*0520*/  ISETP.NE.AND P1, PT, RZ, UR15, PT ;  /* 0x0000000fff007c0c */ /* 0x000fe2000bf25270 */
[----:B-1----:R-:W-:-:S02]  /*0530*/  @!UP0 ULEA UR9, UR7, UR6, 0x18 ;  /* 0x0000000607098291 */ /* 0x002fc4000f8ec03f */
[----:B------:R-:W-:-:S04]  /*0540*/  @!UP1 UIADD3 UR6, -UR12, 0x100000, URZ ;  /* 0x001000000c069890 */ /* 0x000fc8000fffe13f */
[----:B------:R-:W-:Y:S02]  /*0550*/  @!UP1 USHF.L.U32 UR7, UR6, 0xb, URZ ;  /* 0x0000000b06079899 */ /* 0x000fe4000800063f */
[----:B------:R-:W-:Y:S01]  /*0560*/  @!UP1 USHF.L.U32 UR6, UR6, 0x1, URZ ;  /* 0x0000000106069899 */ /* 0x000fe2000800063f */
[----:B------:R-:W-:Y:S01]  /*0570*/  VOTEU.ALL UP0, P0 ;  /* 0x00000000003f7886 */ /* 0x000fe20000000000 */
[----:B-----5:R-:W-:Y:S01]  /*0580*/  @!UP1 ULEA UR10, UR11, UR10, 0x18 ;  /* 0x0000000a0b0a9291 */ /* 0x020fe2000f8ec03f */
[----:B------:R-:W-:Y:S01]  /*0590*/  VOTEU.ALL UP1, P0 ;  /* 0x00000000003f7886 */ /* 0x000fe20000020000 */
[----:B------:R-:W1:Y:S02]  /*05a0*/  FENCE.VIEW.ASYNC.S ;  /* 0x00000000000073c6 */ /* 0x000e640000000000 */
[----:B-1----:R-:W2:Y:S02]  /*05b0*/  @!UP0 SYNCS.EXCH.64 URZ, [UR9+0x50], UR4 ;  /* 0x00005004093f85b2 */ /* 0x002ea40008000100 */
[----:B------:R1:W2:Y:S01]  /*05c0*/  @!UP1 SYNCS.EXCH.64 URZ, [UR9+0x58], UR4 ;  /* 0x00005804093f95b2 */ /* 0x0002a20008000100 */
[----:B------:R-:W-:Y:S01]  /*05d0*/  NOP ;  /* 0x0000000000007918 */ /* 0x000fe20000000000 */
[----:B-1----:R-:W-:-:S02]  /*05e0*/  ULDC.64 UR4, c[0x0][0x598] ;  /* 0x0001660000047ab9 */ /* 0x002fc40000000a00 */
[----:B------:R-:W-:Y:S02]  /*05f0*/  ISETP.NE.U32.AND P0, PT, RZ, UR4, PT ;  /* 0x00000004ff007c0c */ /* 0x000fe4000bf05070 */
[----:B------:R1:W2:Y:S02]  /*0600*/  @!UP2 SYNCS.EXCH.64 URZ, [UR10+0x30], UR6 ;  /* 0x000030060a3fa5b2 */ /* 0x0002a40008000100 */
[----:B------:R-:W-:Y:S01]  /*0610*/  ISETP.NE.AND.EX P0, PT, RZ, UR5, PT, P0 ;  /* 0x00000005ff007c0c */ /* 0x000fe2000bf05300 */
[----:B------:R1:W2:Y:S01]  /*0620*/  @!UP3 SYNCS.EXCH.64 URZ, [UR10+0x38], UR6 ;  /* 0x000038060a3fb5b2 */ /* 0x0002a20008000100 */
[----:B------:R1:W2:Y:S01]  /*0630*/  @!UP4 SYNCS.EXCH.64 URZ, [UR10+0x40], UR6 ;  /* 0x000040060a3fc5b2 */ /* 0x0002a20008000100 */
[----:B------:R1:W2:Y:S01]  /*0640*/  @!UP5 SYNCS.EXCH.64 URZ, [UR10+0x48], UR6 ;  /* 0x000048060a3fd5b2 */ /* 0x0002a20008000100 */
[----:B------:R-:W-:Y:S01]  /*0650*/  NOP ;  /* 0x0000000000007918 */ /* 0x000fe20000000000 */
[----:B--234-:R-:W-:Y:S08]  /*0660*/  BAR.SYNC.DEFER_BLOCKING 0x0 ;  /* 0x0000000000007b1d */ /* 0x01cff00000010000 */
[----:B01----:R-:W-:Y:S05]  /*0670*/  @!P0 BRA `(.L_x_3) ;  /* 0x00000000001c8947 */ /* 0x003fea0003800000 */
[----:B------:R-:W0:Y:S02]  /*0680*/  LDC.64 R6, c[0x0][0x598] ;  /* 0x00016600ff067b82 */ /* 0x000e240000000a00 */
[----:B0-----:R-:W2:Y:S02]  /*0690*/  LDG.E.64 R6, desc[UR52][R6.64] ;  /* 0x0000003406067981 */ /* 0x001ea4000c1e1b00 */
[----:B--2---:R-:W-:-:S04]  /*06a0*/  ISETP.NE.U32.AND P0, PT, R6, RZ, PT ;  /* 0x000000ff0600720c */ /* 0x004fc80003f05070 */
[----:B------:R-:W-:-:S13]  /*06b0*/  ISETP.NE.AND.EX P0, PT, R7, RZ, PT, P0 ;  /* 0x000000ff0700720c */ /* 0x000fda0003f05300 */
[----:B------:R-:W-:Y:S05]  /*06c0*/  @!P0 BRA `(.L_x_3) ;  /* 0x0000000000088947 */ /* 0x000fea0003800000 */
[----:B------:R1:W5:Y:S01]  /*06d0*/  LD.E R22, desc[UR52][R6.64] ;  /* 0x0000003406167980 */ /* 0x000362000c101900 */
[----:B------:R-:W-:Y:S05]  /*06e0*/  BRA `(.L_x_4) ;  /* 0x0000000000247947 */ /* 0x000fea0003800000 */
.L_x_3:
[----:B------:R-:W-:Y:S02]  /*06f0*/  ULDC.64 UR4, c[0x0][0x588] ;  /* 0x0001620000047ab9 */ /* 0x000fe40000000a00 */
[----:B------:R-:W-:-:S04]  /*0700*/  ISETP.NE.U32.AND P0, PT, RZ, UR4, PT ;  /* 0x00000004ff007c0c */ /* 0x000fc8000bf05070 */
[----:B------:R-:W-:-:S13]  /*0710*/  ISETP.NE.AND.EX P0, PT, RZ, UR5, PT, P0 ;  /* 0x00000005ff007c0c */ /* 0x000fda000bf05300 */
[----:B------:R-:W-:Y:S05]  /*0720*/  @!P0 BRA `(.L_x_5) ;  /* 0x00000000000c8947 */ /* 0x000fea0003800000 */
[----:B------:R-:W0:Y:S02]  /*0730*/  LDC.64 R22, c[0x0][0x588] ;  /* 0x00016200ff167b82 */ /* 0x000e240000000a00 */
[----:B0-----:R0:W5:Y:S01]  /*0740*/  LDG.E R22, desc[UR52][R22.64] ;  /* 0x0000003416167981 */ /* 0x001162000c1e1900 */
[----:B------:R-:W-:Y:S05]  /*0750*/  BRA `(.L_x_4) ;  /* 0x0000000000087947 */ /* 0x000fea0003800000 */
.L_x_5:
[----:B------:R-:W-:Y:S02]  /*0760*/  ULDC UR4, c[0x0][0x580] ;  /* 0x0001600000047ab9 */ /* 0x000fe40000000800 */
[----:B------:R-:W-:-:S07]  /*0770*/  IMAD.U32 R22, RZ, RZ, UR4 ;  /* 0x00000004ff167e24 */ /* 0x000fce000f8e00ff */
.L_x_4:
[----:B------:R-:W-:Y:S02]  /*0780*/  ULDC.64 UR4, c[0x0][0x5a0] ;  /* 0x0001680000047ab9 */ /* 0x000fe40000000a00 */
[----:B------:R-:W-:-:S04]  /*0790*/  ISETP.NE.U32.AND P0, PT, RZ, UR4, PT ;  /* 0x00000004ff007c0c */ /* 0x000fc8000bf05070 */
[----:B------:R-:W-:-:S13]  /*07a0*/  ISETP.NE.AND.EX P0, PT, RZ, UR5, PT, P0 ;  /* 0x00000005ff007c0c */ /* 0x000fda000bf05300 */
[----:B------:R-:W-:Y:S05]  /*07b0*/  @!P0 BRA `(.L_x_6) ;  /* 0x00000000001c8947 */ /* 0x000fea0003800000 */
[----:B-1----:R-:W1:Y:S02]  /*07c0*/  LDC.64 R6, c[0x0][0x5a0] ;  /* 0x00016800ff067b82 */ /* 0x002e640000000a00 */
[----:B-1----:R-:W2:Y:S02]  /*07d0*/  LDG.E.64 R6, desc[UR52][R6.64] ;  /* 0x0000003406067981 */ /* 0x002ea4000c1e1b00 */
[----:B--2---:R-:W-:-:S04]  /*07e0*/  ISETP.NE.U32.AND P0, PT, R6, RZ, PT ;  /* 0x000000ff0600720c */ /* 0x004fc80003f05070 */
[----:B------:R-:W-:-:S13]  /*07f0*/  ISETP.NE.AND.EX P0, PT, R7, RZ, PT, P0 ;  /* 0x000000ff0700720c */ /* 0x000fda0003f05300 */
[----:B------:R-:W-:Y:S05]  /*0800*/  @!P0 BRA `(.L_x_6) ;  /* 0x0000000000088947 */ /* 0x000fea0003800000 */
[----:B0-----:R2:W5:Y:S01]  /*0810*/  LD.E R23, desc[UR52][R6.64] ;  /* 0x0000003406177980 */ /* 0x001562000c101900 */
[----:B------:R-:W-:Y:S05]  /*0820*/  BRA `(.L_x_7) ;  /* 0x0000000000247947 */ /* 0x000fea0003800000 */
.L_x_6:
[----:B------:R-:W-:Y:S02]  /*0830*/  ULDC.64 UR4, c[0x0][0x590] ;  /* 0x0001640000047ab9 */ /* 0x000fe40000000a00 */
[----:B------:R-:W-:-:S04]  /*0840*/  ISETP.NE.U32.AND P0, PT, RZ, UR4, PT ;  /* 0x00000004ff007c0c */ /* 0x000fc8000bf05070 */
[----:B------:R-:W-:-:S13]  /*0850*/  ISETP.NE.AND.EX P0, PT, RZ, UR5, PT, P0 ;  /* 0x00000005ff007c0c */ /* 0x000fda000bf05300 */
[----:B------:R-:W-:Y:S05]  /*0860*/  @!P0 BRA `(.L_x_8) ;  /* 0x00000000000c8947 */ /* 0x000fea0003800000 */
[----:B-1----:R-:W0:Y:S02]  /*0870*/  LDC.64 R6, c[0x0][0x590] ;  /* 0x00016400ff067b82 */ /* 0x002e240000000a00 */
[----:B0-----:R0:W5:Y:S01]  /*0880*/  LDG.E R23, desc[UR52][R6.64] ;  /* 0x0000003406177981 */ /* 0x001162000c1e1900 */
[----:B------:R-:W-:Y:S05]  /*0890*/  BRA `(.L_x_7) ;  /* 0x0000000000087947 */ /* 0x000fea0003800000 */
.L_x_8:
[----:B------:R-:W-:Y:S02]  /*08a0*/  ULDC UR4, c[0x0][0x584] ;  /* 0x0001610000047ab9 */ /* 0x000fe40000000800 */
[----:B0-----:R-:W-:-:S07]  /*08b0*/  IMAD.U32 R23, RZ, RZ, UR4 ;  /* 0x00000004ff177e24 */ /* 0x001fce000f8e00ff */
.L_x_7:
[----:B------:R-:W3:Y:S01]  /*08c0*/  S2UR UR10, SR_CTAID.Y ;  /* 0x00000000000a79c3 */ /* 0x000ee20000002600 */
[----:B------:R-:W-:Y:S01]  /*08d0*/  ULDC UR5, c[0x0][0x65c] ;  /* 0x0001970000057ab9 */ /* 0x000fe20000000800 */
[----:B------:R-:W-:Y:S01]  /*08e0*/  UISETP.NE.AND UP0, UPT, UR15, 0x2, UPT ;  /* 0x000000020f00788c */ /* 0x000fe2000bf05270 */
[----:B------:R-:W-:Y:S01]  /*08f0*/  IMAD.MOV.U32 R18, RZ, RZ, -0x1 ;  /* 0xffffffffff127424 */ /* 0x000fe200078e00ff */
[----:B------:R-:W-:Y:S01]  /*0900*/  UISETP.NE.AND UP2, UPT, UR5, 0x1, UPT ;  /* 0x000000010500788c */ /* 0x000fe2000bf45270 */
[----:B------:R-:W-:Y:S02]  /*0910*/  IMAD.MOV.U32 R2, RZ, RZ, -0x1 ;  /* 0xffffffffff027424 */ /* 0x000fe400078e00ff */
[----:B------:R-:W-:Y:S01]  /*0920*/  IMAD.MOV.U32 R19, RZ, RZ, -0x1 ;  /* 0xffffffffff137424 */ /* 0x000fe200078e00ff */
[----:B------:R-:W4:Y:S01]  /*0930*/  S2UR UR4, SR_CTAID.X ;  /* 0x00000000000479c3 */ /* 0x000f220000002500 */
[----:B------:R-:W-:-:S06]  /*0940*/  UP2UR UR45, UPR, URZ, 0x4 ;  /* 0x000000043f2d7883 */ /* 0x000fcc0008000000 */
[----:B------:R-:W-:Y:S01]  /*0950*/  @UP2 ULDC UR12, c[0x0][0x10] ;  /* 0x00000400000c2ab9 */ /* 0x000fe20000000800 */
[----:B------:R-:W-:Y:S01]  /*0960*/  @UP2 UMOV UR7, URZ ;  /* 0x0000003f00072c82 */ /* 0x000fe20008000000 */
[----:B------:R-:W-:Y:S01]  /*0970*/  @UP2 UMOV UR5, URZ ;  /* 0x0000003f00052c82 */ /* 0x000fe20008000000 */
[----:B012---:R-:W0:Y:S01]  /*0980*/  LDC.64 R6, c[0x0][0x650] ;  /* 0x00019400ff067b82 */ /* 0x007e220000000a00 */
[----:B---3--:R-:W-:Y:S02]  /*0990*/  @UP2 UMOV UR9, UR10 ;  /* 0x0000000a00092c82 */ /* 0x008fe40008000000 */
[----:B------:R-:W-:Y:S01]  /*09a0*/  @UP2 UMOV UR6, UR9 ;  /* 0x0000000900062c82 */ /* 0x000fe20008000000 */
[----:B------:R-:W-:Y:S01]  /*09b0*/  @!UP2 UMOV UR9, UR10 ;  /* 0x0000000a0009ac82 */ /* 0x000fe20008000000 */
[----:B----4-:R-:W-:-:S03]  /*09c0*/  @UP2 UIMAD.WIDE.U32 UR12, UR4, UR12, UR6 ;  /* 0x0000000c040c22a5 */ /* 0x010fc6000f8e0006 */
[----:B------:R-:W-:Y:S01]  /*09d0*/  @!UP2 ULDC UR6, c[0x0][0xc] ;  /* 0x000003000006aab9 */ /* 0x000fe20000000800 */
[----:B------:R-:W-:Y:S01]  /*09e0*/  @UP2 UIADD3 UR14, UR13, UR5, URZ ;  /* 0x000000050d0e2290 */ /* 0x000fe2000fffe03f */
[----:B------:R-:W-:Y:S02]  /*09f0*/  ULDC UR10, c[0x0][0xc] ;  /* 0x00000300000a7ab9 */ /* 0x000fe40000000800 */
[----:B------:R-:W-:Y:S01]  /*0a00*/  UMOV UR5, URZ ;  /* 0x0000003f00057c82 */ /* 0x000fe20008000000 */
[----:B------:R-:W-:Y:S01]  /*0a10*/  ULDC UR11, c[0x0][0x10] ;  /* 0x00000400000b7ab9 */ /* 0x000fe20000000800 */
[----:B------:R-:W-:Y:S02]  /*0a20*/  @!UP2 UIMAD.WIDE.U32 UR6, UR6, UR9, UR4 ;  /* 0x000000090606a2a5 */ /* 0x000fe4000f8e0004 */
[----:B------:R-:W-:Y:S01]  /*0a30*/  UIMAD.WIDE.U32 UR10, UR10, UR11, URZ ;  /* 0x0000000b0a0a72a5 */ /* 0x000fe2000f8e003f */
[----:B------:R-:W-:-:S03]  /*0a40*/  ULDC UR13, c[0x0][0x14] ;  /* 0x00000500000d7ab9 */ /* 0x000fc60000000800 */
[----:B------:R-:W-:Y:S02]  /*0a50*/  UIMAD.WIDE.U32 UR54, UR10, UR13, URZ ;  /* 0x0000000d0a3672a5 */ /* 0x000fe4000f8e003f */
[----:B------:R-:W-:Y:S01]  /*0a60*/  UIMAD UR37, UR11, UR13, URZ ;  /* 0x0000000d0b2572a4 */ /* 0x000fe2000f8e023f */
[----:B------:R-:W-:Y:S01]  /*0a70*/  @!UP2 UMOV UR12, UR6 ;  /* 0x00000006000cac82 */ /* 0x000fe20008000000 */
[----:B------:R-:W-:Y:S02]  /*0a80*/  @!UP2 UMOV UR14, UR7 ;  /* 0x00000007000eac82 */ /* 0x000fe40008000000 */
[----:B------:R-:W-:Y:S02]  /*0a90*/  UIADD3 UR37, UR55, UR37, URZ ;  /* 0x0000002537257290 */ /* 0x000fe4000fffe03f */
[----:B------:R-:W-:-:S04]  /*0aa0*/  UIADD3 UR6, UP1, UR12, UR54, URZ ;  /* 0x000000360c067290 */ /* 0x000fc8000ff3e03f */
[----:B------:R-:W-:Y:S02]  /*0ab0*/  UIADD3.X UR7, UR14, UR37, URZ, UP1, !UPT ;  /* 0x000000250e077290 */ /* 0x000fe40008ffe43f */
[----:B------:R-:W-:Y:S02]  /*0ac0*/  USEL UR6, UR6, UR12, !UP0 ;  /* 0x0000000c06067287 */ /* 0x000fe4000c000000 */
[----:B------:R-:W-:-:S04]  /*0ad0*/  USEL UR7, UR7, UR14, !UP0 ;  /* 0x0000000e07077287 */ /* 0x000fc8000c000000 */
[----:B0-----:R-:W-:Y:S01]  /*0ae0*/  ISETP.LE.U32.AND P0, PT, R6, UR6, PT ;  /* 0x0000000606007c0c */ /* 0x001fe2000bf03070 */
[----:B------:R-:W-:Y:S02]  /*0af0*/  IMAD.U32 R16, RZ, RZ, UR6 ;  /* 0x00000006ff107e24 */ /* 0x000fe4000f8e00ff */
[----:B------:R-:W-:Y:S02]  /*0b00*/  IMAD.U32 R0, RZ, RZ, UR7 ;  /* 0x00000007ff007e24 */ /* 0x000fe4000f8e00ff */
[----:B------:R-:W-:-:S03]  /*0b10*/  IMAD.U32 R17, RZ, RZ, UR7 ;  /* 0x00000007ff117e24 */ /* 0x000fc6000f8e00ff */
[----:B------:R-:W-:Y:S02]  /*0b20*/  ISETP.GE.U32.AND.EX P0, PT, R0, R7, PT, P0 ;  /* 0x000000070000720c */ /* 0x000fe40003f06100 */
[----:B------:R-:W-:-:S11]  /*0b30*/  PRMT R0, RZ, 0x7610, R0 ;  /* 0x00007610ff007816 */ /* 0x000fd60000000000 */
[----:B------:R-:W-:Y:S05]  /*0b40*/  @P0 BRA `(.L_x_9) ;  /* 0x00000004008c0947 */ /* 0x000fea0003800000 */
[----:B------:R-:W-:Y:S01]  /*0b50*/  I2FP.F32.U32 R0, UR4 ;  /* 0x0000000400007c45 */ /* 0x000fe20008201000 */
[----:B------:R-:W-:Y:S01]  /*0b60*/  ULDC.64 UR16, c[0x0][0x628] ;  /* 0x00018a0000107ab9 */ /* 0x000fe20000000a00 */
[----:B------:R-:W-:Y:S01]  /*0b70*/  ULDC UR6, c[0x0][0x150] ;  /* 0x0000540000067ab9 */ /* 0x000fe20000000800 */
[----:B------:R-:W-:Y:S01]  /*0b80*/  ISETP.NE.U32.AND P0, PT, RZ, UR16, PT ;  /* 0x00000010ff007c0c */ /* 0x000fe2000bf05070 */
[----:B------:R-:W-:Y:S01]  /*0b90*/  ULDC UR15, c[0x0][0x630] ;  /* 0x00018c00000f7ab9 */ /* 0x000fe20000000800 */
[----:B------:R-:W-:Y:S01]  /*0ba0*/  FMUL R0, R0, UR6 ;  /* 0x0000000600007c20 */ /* 0x000fe20008400000 */
[----:B------:R-:W-:Y:S01]  /*0bb0*/  R2UR UR19, R16 ;  /* 0x00000000101372ca */ /* 0x000fe200000e0000 */
[----:B------:R-:W-:Y:S01]  /*0bc0*/  ULDC UR21, c[0x0][0x154] ;  /* 0x0000550000157ab9 */ /* 0x000fe20000000800 */
[----:B------:R-:W-:Y:S01]  /*0bd0*/  ISETP.NE.AND.EX P0, PT, RZ, UR17, PT, P0 ;  /* 0x00000011ff007c0c */ /* 0x000fe2000bf05300 */
[----:B------:R0:W1:Y:S01]  /*0be0*/  F2I.U32.TRUNC.NTZ R2, R0 ;  /* 0x0000000000027305 */ /* 0x000062000020f000 */
[----:B------:R-:W-:-:S02]  /*0bf0*/  R2UR UR20, R17 ;  /* 0x00000000111472ca */ /* 0x000fc400000e0000 */
[----:B------:R-:W-:Y:S02]  /*0c00*/  R2UR UR6, R16 ;  /* 0x00000000100672ca */ /* 0x000fe400000e0000 */
[----:B------:R-:W-:-:S07]  /*0c10*/  R2UR UR7, R17 ;  /* 0x00000000110772ca */ /* 0x000fce00000e0000 */
[----:B0-----:R-:W-:Y:S08]  /*0c20*/  @!P0 BRA `(.L_x_10) ;  /* 0x0000000000308947 */ /* 0x001ff00003800000 */
[----:B------:R-:W-:Y:S01]  /*0c30*/  R2UR UR6, R16 ;  /* 0x00000000100672ca */ /* 0x000fe200000e0000 */
[----:B------:R-:W-:Y:S01]  /*0c40*/  ULDC UR12, c[0x0][0x634] ;  /* 0x00018d00000c7ab9 */ /* 0x000fe20000000800 */
[----:B------:R-:W-:-:S11]  /*0c50*/  R2UR UR14, R17 ;  /* 0x00000000110e72ca */ /* 0x000fd600000e0000 */
[----:B------:R-:W-:-:S04]  /*0c60*/  UIADD3 UR12, UP1, UR6, UR12, URZ ;  /* 0x0000000c060c7290 */ /* 0x000fc8000ff3e03f */
[----:B------:R-:W-:-:S04]  /*0c70*/  UIADD3.X UR14, URZ, UR14, URZ, UP1, !UPT ;  /* 0x0000000e3f0e7290 */ /* 0x000fc80008ffe43f */
[----:B------:R-:W-:-:S04]  /*0c80*/  UIMAD.WIDE.U32 UR6, UR14, UR16, URZ ;  /* 0x000000100e0672a5 */ /* 0x000fc8000f8e003f */
[----:B------:R-:W-:Y:S02]  /*0c90*/  UIMAD.WIDE.U32 UR10, UP1, UR12, UR17, UR6 ;  /* 0x000000110c0a72a5 */ /* 0x000fe4000f820006 */
[----:B------:R-:W-:Y:S02]  /*0ca0*/  UIMAD.WIDE.U32 UR6, UR12, UR16, URZ ;  /* 0x000000100c0672a5 */ /* 0x000fe4000f8e003f */
[----:B------:R-:W-:Y:S02]  /*0cb0*/  UIADD3.X UR13, URZ, URZ, URZ, UP1, !UPT ;  /* 0x0000003f3f0d7290 */ /* 0x000fe40008ffe43f */
[----:B------:R-:W-:Y:S01]  /*0cc0*/  UIADD3 URZ, UP1, UR7, UR10, URZ ;  /* 0x0000000a073f7290 */ /* 0x000fe2000ff3e03f */
[----:B------:R-:W-:-:S03]  /*0cd0*/  UMOV UR12, UR11 ;  /* 0x0000000b000c7c82 */ /* 0x000fc60008000000 */
[----:B------:R-:W-:-:S12]  /*0ce0*/  UIMAD.WIDE.U32.X UR6, UR14, UR17, UR12, UP1 ;  /* 0x000000110e0672a5 */ /* 0x000fd800088e040c */
.L_x_10:
[----:B------:R-:W-:Y:S01]  /*0cf0*/  USHF.R.U64 UR5, UR6, UR15, UR7 ;  /* 0x0000000f06057299 */ /* 0x000fe20008001207 */
[----:B------:R-:W-:Y:S01]  /*0d00*/  I2FP.F32.U32 R0, UR9 ;  /* 0x0000000900007c45 */ /* 0x000fe20008201000 */
[----:B------:R-:W-:Y:S01]  /*0d10*/  USHF.R.U32.HI UR6, URZ, UR15, UR7 ;  /* 0x0000000f3f067299 */ /* 0x000fe20008011607 */
[----:B-1----:R-:W-:Y:S01]  /*0d20*/  R2UR UR14, R2 ;  /* 0x00000000020e72ca */ /* 0x002fe200000e0000 */
[----:B------:R-:W-:Y:S02]  /*0d30*/  UIADD3 UR17, UP1, URZ, -UR5, URZ ;  /* 0x800000053f117290 */ /* 0x000fe4000ff3e03f */
[----:B------:R-:W-:Y:S01]  /*0d40*/  FMUL R0, R0, UR21 ;  /* 0x0000001500007c20 */ /* 0x000fe20008400000 */
[----:B------:R-:W-:Y:S01]  /*0d50*/  ULDC.64 UR10, c[0x0][0x620] ;  /* 0x00018800000a7ab9 */ /* 0x000fe20000000a00 */
[----:B------:R-:W-:Y:S01]  /*0d60*/  UIADD3.X UR6, URZ, ~UR6, URZ, UP1, !UPT ;  /* 0x800000063f067290 */ /* 0x000fe20008ffe43f */
[----:B------:R-:W-:Y:S01]  /*0d70*/  UMOV UR12, UR19 ;  /* 0x00000013000c7c82 */ /* 0x000fe20008000000 */
[----:B------:R-:W-:-:S02]  /*0d80*/  UMOV UR13, UR20 ;  /* 0x00000014000d7c82 */ /* 0x000fc40008000000 */
[----:B------:R-:W-:Y:S01]  /*0d90*/  UIMAD UR6, UR6, UR10, URZ ;  /* 0x0000000a060672a4 */ /* 0x000fe2000f8e023f */
[----:B------:R-:W0:Y:S01]  /*0da0*/  F2I.U32.TRUNC.NTZ R0, R0 ;  /* 0x0000000000007305 */ /* 0x000e22000020f000 */
[----:B------:R-:W-:Y:S02]  /*0db0*/  UIMAD.WIDE.U32 UR12, UR17, UR10, UR12 ;  /* 0x0000000a110c72a5 */ /* 0x000fe4000f8e000c */
[----:B------:R-:W-:Y:S01]  /*0dc0*/  UIMAD UR17, UR17, UR11, UR6 ;  /* 0x0000000b111172a4 */ /* 0x000fe2000f8e0206 */
[----:B------:R-:W-:Y:S01]  /*0dd0*/  ULDC UR24, c[0x0][0x658] ;  /* 0x0001960000187ab9 */ /* 0x000fe20000000800 */
[----:B------:R-:W-:Y:S02]  /*0de0*/  UMOV UR22, 0xffffffff ;  /* 0xffffffff00167882 */ /* 0x000fe40000000000 */
[----:B------:R-:W-:Y:S01]  /*0df0*/  UIADD3 UR17, UR13, UR17, URZ ;  /* 0x000000110d117290 */ /* 0x000fe2000fffe03f */
[----:B------:R-:W-:Y:S01]  /*0e00*/  ULDC UR19, c[0x0][0x618] ;  /* 0x0001860000137ab9 */ /* 0x000fe20000000800 */
[----:B------:R-:W-:Y:S01]  /*0e10*/  ULDC.64 UR6, c[0x0][0x640] ;  /* 0x0001900000067ab9 */ /* 0x000fe20000000a00 */
[----:B------:R-:W-:Y:S01]  /*0e20*/  USHF.L.U32 UR13, UR22, UR24, URZ ;  /* 0x00000018160d7299 */ /* 0x000fe2000800063f */
[----:B------:R-:W-:Y:S01]  /*0e30*/  ISETP.NE.U32.AND P0, PT, RZ, UR6, PT ;  /* 0x00000006ff007c0c */ /* 0x000fe2000bf05070 */
[----:B------:R-:W-:-:S02]  /*0e40*/  USHF.R.U64 UR22, UR12, UR19, UR17 ;  /* 0x000000130c167299 */ /* 0x000fc40008001211 */
[----:B------:R-:W-:Y:S01]  /*0e50*/  USHF.R.U32.HI UR12, URZ, UR19, UR17 ;  /* 0x000000133f0c7299 */ /* 0x000fe20008011611 */
[----:B0-----:R-:W-:Y:S01]  /*0e60*/  R2UR UR16, R0 ;  /* 0x00000000001072ca */ /* 0x001fe200000e0000 */
[----:B------:R-:W-:Y:S01]  /*0e70*/  ULDC UR21, c[0x0][0x608] ;  /* 0x0001820000157ab9 */ /* 0x000fe20000000800 */
[----:B------:R-:W-:Y:S01]  /*0e80*/  ISETP.NE.AND.EX P0, PT, RZ, UR7, PT, P0 ;  /* 0x00000007ff007c0c */ /* 0x000fe2000bf05300 */
[----:B------:R-:W-:Y:S02]  /*0e90*/  USHF.R.U64 UR26, UR22, UR21, UR12 ;  /* 0x00000015161a7299 */ /* 0x000fe4000800120c */
[----:B------:R-:W-:Y:S01]  /*0ea0*/  USHF.R.U32.HI UR12, URZ, UR21, UR12 ;  /* 0x000000153f0c7299 */ /* 0x000fe2000801160c */
[----:B------:R-:W-:Y:S01]  /*0eb0*/  UMOV UR20, 0x1 ;  /* 0x0000000100147882 */ /* 0x000fe20000000000 */
[----:B------:R-:W-:Y:S02]  /*0ec0*/  UIADD3 UR14, -UR14, URZ, URZ ;  /* 0x0000003f0e0e7290 */ /* 0x000fe4000fffe13f */
[----:B------:R-:W-:-:S02]  /*0ed0*/  USHF.R.U64 UR27, UR26, UR24, UR12 ;  /* 0x000000181a1b7299 */ /* 0x000fc4000800120c */
[----:B------:R-:W-:Y:S01]  /*0ee0*/  USHF.L.U32 UR19, UR20, UR24, URZ ;  /* 0x0000001814137299 */ /* 0x000fe2000800063f */
[----:B------:R-:W-:Y:S01]  /*0ef0*/  ULDC UR15, c[0x0][0x144] ;  /* 0x00005100000f7ab9 */ /* 0x000fe20000000800 */
[----:B------:R-:W-:Y:S01]  /*0f00*/  ULDC UR10, c[0x0][0x600] ;  /* 0x00018000000a7ab9 */ /* 0x000fe20000000800 */
[----:B------:R-:W-:Y:S02]  /*0f10*/  ULOP3.LUT UR20, URZ, UR13, URZ, 0x33, !UPT ;  /* 0x0000000d3f147292 */ /* 0x000fe4000f8e333f */
[----:B------:R-:W-:Y:S02]  /*0f20*/  USHF.R.U32.HI UR13, URZ, UR24, UR12 ;  /* 0x000000183f0d7299 */ /* 0x000fe4000801160c */
[----:B------:R-:W-:Y:S02]  /*0f30*/  UIADD3 UR11, UR10, -0x1, URZ ;  /* 0xffffffff0a0b7890 */ /* 0x000fe4000fffe03f */
[----:B------:R-:W-:Y:S02]  /*0f40*/  UIADD3 UR23, -UR16, URZ, URZ ;  /* 0x0000003f10177290 */ /* 0x000fe4000fffe13f */
[----:B------:R-:W-:Y:S01]  /*0f50*/  UIMAD UR4, UR15, UR14, UR4 ;  /* 0x0000000e0f0472a4 */ /* 0x000fe2000f8e0204 */
[----:B------:R-:W-:Y:S01]  /*0f60*/  ULDC UR28, c[0x0][0x148] ;  /* 0x00005200001c7ab9 */ /* 0x000fe20000000800 */
[----:B------:R-:W-:Y:S01]  /*0f70*/  ULDC UR24, c[0x0][0x648] ;  /* 0x0001920000187ab9 */ /* 0x000fe20000000800 */
[----:B------:R-:W-:Y:S01]  /*0f80*/  ULDC UR25, c[0x0][0x638] ;  /* 0x00018e0000197ab9 */ /* 0x000fe20000000800 */
[----:B------:R-:W-:Y:S01]  /*0f90*/  UMOV UR12, UR27 ;  /* 0x0000001b000c7c82 */ /* 0x000fe20008000000 */
[----:B------:R-:W-:Y:S07]  /*0fa0*/  @!P0 BRA `(.L_x_11) ;  /* 0x0000000000308947 */ /* 0x000fee0003800000 */
[----:B------:R-:W-:Y:S02]  /*0fb0*/  ULDC UR16, c[0x0][0x64c] ;  /* 0x0001930000107ab9 */ /* 0x000fe40000000800 */
        /* <DEDUP_REMOVED lines=8> */
[----:B------:R-:W-:-:S07]  /*1040*/  UIMAD.WIDE.U32.X UR6, UR21, UR7, UR16, UP1 ;  /* 0x00000007150672a5 */ /* 0x000fce00088e0410 */
[----:B------:R-:W-:Y:S01]  /*1050*/  UMOV UR12, UR6 ;  /* 0x00000006000c7c82 */ /* 0x000fe20008000000 */
[----:B------:R-:W-:-:S05]  /*1060*/  UMOV UR13, UR7 ;  /* 0x00000007000d7c82 */ /* 0x000fca0008000000 */
.L_x_11:
[----:B------:R-:W-:Y:S01]  /*1070*/  UISETP.NE.AND UP1, UPT, UR45, URZ, UPT ;  /* 0x0000003f2d00728c */ /* 0x000fe2000bf25270 */
[----:B------:R-:W-:Y:S01]  /*1080*/  IMAD.MOV.U32 R0, RZ, RZ, 0x1 ;  /* 0x00000001ff007424 */ /* 0x000fe200078e00ff */
[----:B------:R-:W-:Y:S01]  /*1090*/  USHF.R.U64 UR6, UR12, UR24, UR13 ;  /* 0x000000180c067299 */ /* 0x000fe2000800120d */
[----:B------:R-:W-:Y:S01]  /*10a0*/  IMAD.U32 R19, RZ, RZ, UR5 ;  /* 0x00000005ff137e24 */ /* 0x000fe2000f8e00ff */
[----:B------:R-:W-:Y:S02]  /*10b0*/  ULOP3.LUT UR20, UR26, UR20, URZ, 0xc0, !UPT ;  /* 0x000000141a147292 */ /* 0x000fe4000f8ec03f */
[----:B------:R-:W-:Y:S02]  /*10c0*/  UIADD3 UR7, -UR6, URZ, URZ ;  /* 0x0000003f06077290 */ /* 0x000fe4000fffe13f */
[----:B------:R-:W-:Y:S02]  /*10d0*/  UIMAD UR19, UR19, UR6, UR20 ;  /* 0x00000006131372a4 */ /* 0x000fe4000f8e0214 */
[----:B------:R-:W-:-:S02]  /*10e0*/  ULOP3.LUT UR11, UR22, UR11, URZ, 0xc0, !UPT ;  /* 0x0000000b160b7292 */ /* 0x000fc4000f8ec03f */
[----:B------:R-:W-:Y:S02]  /*10f0*/  @UP1 UIMAD UR4, UR28, UR23, UR9 ;  /* 0x000000171c0412a4 */ /* 0x000fe4000f8e0209 */
[----:B------:R-:W-:-:S03]  /*1100*/  UIMAD UR6, UR7, UR25, UR27 ;  /* 0x00000019070672a4 */ /* 0x000fc6000f8e021b */
[----:B------:R-:W-:Y:S01]  /*1110*/  ULDC UR7, c[0x0][0x610] ;  /* 0x0001840000077ab9 */ /* 0x000fe20000000800 */
[----:B------:R-:W-:Y:S02]  /*1120*/  UIMAD UR6, UR6, UR10, UR11 ;  /* 0x0000000a060672a4 */ /* 0x000fe4000f8e020b */
[----:B------:R-:W-:-:S04]  /*1130*/  UIMAD UR4, UR19, UR7, UR4 ;  /* 0x00000007130472a4 */ /* 0x000fc8000f8e0204 */
[----:B------:R-:W-:Y:S02]  /*1140*/  USEL UR7, UR6, UR4, !UP1 ;  /* 0x0000000406077287 */ /* 0x000fe4000c800000 */
[----:B------:R-:W-:-:S04]  /*1150*/  USEL UR4, UR4, UR6, !UP1 ;  /* 0x0000000604047287 */ /* 0x000fc8000c800000 */
[----:B------:R-:W-:Y:S02]  /*1160*/  IMAD.U32 R2, RZ, RZ, UR7 ;  /* 0x00000007ff027e24 */ /* 0x000fe4000f8e00ff */
[----:B------:R-:W-:-:S07]  /*1170*/  IMAD.U32 R18, RZ, RZ, UR4 ;  /* 0x00000004ff127e24 */ /* 0x000fce000f8e00ff */
.L_x_9:
[----:B------:R-:W-:Y:S02]  /*1180*/  ULDC UR4, c[0x0][0x28c] ;  /* 0x0000a30000047ab9 */ /* 0x000fe40000000800 */
[----:B------:R-:W-:-:S04]  /*1190*/  UIADD3 UR4, UR4, 0x7f, URZ ;  /* 0x0000007f04047890 */ /* 0x000fc8000fffe03f */
[----:B------:R-:W-:-:S04]  /*11a0*/  USHF.R.S32.HI UR5, URZ, 0x1f, UR4 ;  /* 0x0000001f3f057899 */ /* 0x000fc80008011404 */
[----:B------:R-:W-:-:S04]  /*11b0*/  ULEA.HI UR5, UR5, UR4, URZ, 0x7 ;  /* 0x0000000405057291 */ /* 0x000fc8000f8f383f */
[----:B------:R-:W-:Y:S01]  /*11c0*/  USHF.R.S32.HI UR38, URZ, 0x7, UR5 ;  /* 0x000000073f267899 */ /* 0x000fe20008011405 */
[----:B------:R-:W-:Y:S11]  /*11d0*/  @!P1 BRA `(.L_x_12) ;  /* 0x0000006000449947 */ /* 0x000ff60003800000 */
[----:B------:R-:W-:-:S06]  /*11e0*/  UISETP.GT.U32.AND UP1, UPT, UR18, 0x1, UPT ;  /* 0x000000011200788c */ /* 0x000fcc000bf24070 */
[----:B------:R-:W-:-:S13]  /*11f0*/  PLOP3.LUT P0, PT, PT, PT, UP1, 0x80, 0x0 ;  /* 0x000000000000781c */ /* 0x000fda0003f0f018 */
[----:B------:R-:W-:Y:S05]  /*1200*/  @P0 EXIT ;  /* 0x000000000000094d */ /* 0x000fea0003800000 */
.L_x_13:
[----:B------:R-:W-:-:S08]  /*1210*/  NOP ;  /* 0x0000000000007918 */ /* 0x000fd00000000000 */
[----:B------:R-:W0:Y:S02]  /*1220*/  USETMAXREG.TRY_ALLOC.CTAPOOL UP1, 0xe8 ;  /* 0x000000e8000079c8 */ /* 0x000e240008020600 */
[----:B0-----:R-:W-:-:S13]  /*1230*/  PLOP3.LUT P0, PT, PT, PT, UP1, 0x80, 0x0 ;  /* 0x000000000000781c */ /* 0x001fda0003f0f018 */
[----:B------:R-:W-:Y:S05]  /*1240*/  @!P0 BRA `(.L_x_13) ;  /* 0xfffffffc00f08947 */ /* 0x000fea000383ffff */
[----:B------:R-:W-:-:S13]  /*1250*/  LOP3.LUT P0, RZ, R0, 0xff, RZ, 0xc0, !PT ;  /* 0x000000ff00ff7812 */ /* 0x000fda000780c0ff */
[----:B------:R-:W-:Y:S05]  /*1260*/  @!P0 EXIT ;  /* 0x000000000000894d */ /* 0x000fea0003800000 */
[----:B------:R-:W-:Y:S01]  /*1270*/  SHF.R.S32.HI R0, RZ, 0x1f, R3 ;  /* 0x0000001fff007819 */ /* 0x000fe20000011403 */
[----:B------:R-:W0:Y:S01]  /*1280*/  S2UR UR5, SR_CgaCtaId ;  /* 0x00000000000579c3 */ /* 0x000e220000008800 */
[----:B------:R-:W-:Y:S01]  /*1290*/  UMOV UR40, 0x400 ;  /* 0x0000040000287882 */ /* 0x000fe20000000000 */
[----:B------:R-:W-:Y:S01]  /*12a0*/  USHF.R.U32.HI UR4, URZ, 0x1, UR38 ;  /* 0x000000013f047899 */ /* 0x000fe20008011626 */
[CC--:B------:R-:W-:Y:S01]  /*12b0*/  LEA.HI R4, R0.reuse, R3.reuse, RZ, 0x2 ;  /* 0x0000000300047211 */ /* 0x0c0fe200078f10ff */
[----:B------:R-:W-:Y:S01]  /*12c0*/  ULOP3.LUT UR44, UR38, 0x1, URZ, 0xc0, !UPT ;  /* 0x00000001262c7892 */ /* 0x000fe2000f8ec03f */
[----:B------:R-:W-:Y:S01]  /*12d0*/  LEA.HI R0, R0, R3, RZ, 0x5 ;  /* 0x0000000300007211 */ /* 0x000fe200078f28ff */
[----:B------:R-:W-:Y:S01]  /*12e0*/  ULDC.64 UR10, c[0x0][0x288] ;  /* 0x0000a200000a7ab9 */ /* 0x000fe20000000a00 */
[--C-:B------:R-:W-:Y:S01]  /*12f0*/  SHF.R.S32.HI R88, RZ, 0x2, R4.reuse ;  /* 0x00000002ff587819 */ /* 0x100fe20000011404 */
[----:B------:R-:W1:Y:S01]  /*1300*/  LDC.64 R6, c[0x0][0x5c8] ;  /* 0x00017200ff067b82 */ /* 0x000e620000000a00 */
[----:B------:R-:W-:Y:S01]  /*1310*/  SHF.R.S32.HI R5, RZ, 0x1f, R4 ;  /* 0x0000001fff057819 */ /* 0x000fe20000011404 */
[----:B------:R-:W-:Y:S01]  /*1320*/  UISETP.LT.AND UP1, UPT, UR38, 0x1, UPT ;  /* 0x000000012600788c */ /* 0x000fe2000bf21270 */
[----:B------:R-:W-:Y:S01]  /*1330*/  LOP3.LUT R4, R4, 0xfffffffc, RZ, 0xc0, !PT ;  /* 0xfffffffc04047812 */ /* 0x000fe200078ec0ff */
[----:B------:R-:W-:Y:S01]  /*1340*/  ULOP3.LUT UR4, UR4, 0x1, URZ, 0xc0, !UPT ;  /* 0x0000000104047892 */ /* 0x000fe2000f8ec03f */
[----:B------:R-:W-:Y:S01]  /*1350*/  LEA.HI R5, R5, R88, RZ, 0x3 ;  /* 0x0000005805057211 */ /* 0x000fe200078f18ff */
[----:B------:R-:W-:Y:S01]  /*1360*/  ULDC UR43, c[0x0][0x658] ;  /* 0x00019600002b7ab9 */ /* 0x000fe20000000800 */
[----:B------:R-:W-:Y:S01]  /*1370*/  UMOV UR6, 0xffffffff ;  /* 0xffffffff00067882 */ /* 0x000fe20000000000 */
[----:B------:R-:W-:Y:S01]  /*1380*/  IMAD.IADD R4, R3, 0x1, -R4 ;  /* 0x0000000103047824 */ /* 0x000fe200078e0a04 */
[----:B------:R-:W-:Y:S01]  /*1390*/  LOP3.LUT R5, R5, 0xfffffff8, RZ, 0xc0, !PT ;  /* 0xfffffff805057812 */ /* 0x000fe200078ec0ff */
[----:B------:R-:W-:Y:S01]  /*13a0*/  IMAD.U32 R3, RZ, RZ, UR10 ;  /* 0x0000000aff037e24 */ /* 0x000fe2000f8e00ff */
[----:B------:R-:W-:Y:S01]  /*13b0*/  ULDC UR8, c[0x0][0x284] ;  /* 0x0000a10000087ab9 */ /* 0x000fe20000000800 */
[----:B------:R-:W-:Y:S01]  /*13c0*/  IMAD.SHL.U32 R90, R4, 0x2, RZ ;  /* 0x00000002045a7824 */ /* 0x000fe200078e00ff */
[----:B------:R-:W-:Y:S01]  /*13d0*/  USEL UR44, UR44, URZ, !UP0 ;  /* 0x0000003f2c2c7287 */ /* 0x000fe2000c000000 */
[----:B------:R-:W-:Y:S01]  /*13e0*/  IMAD.IADD R88, R88, 0x1, -R5 ;  /* 0x0000000158587824 */ /* 0x000fe200078e0a05 */
[----:B------:R-:W-:Y:S01]  /*13f0*/  SHF.R.S32.HI R5, RZ, 0x5, R0 ;  /* 0x00000005ff057819 */ /* 0x000fe20000011400 */
[----:B------:R-:W-:Y:S01]  /*1400*/  VIADD R0, R95, 0xffffffff ;  /* 0xffffffff5f007836 */ /* 0x000fe20000000000 */
[----:B0-----:R-:W-:Y:S01]  /*1410*/  ULEA UR40, UR5, UR40, 0x18 ;  /* 0x0000002805287291 */ /* 0x001fe2000f8ec03f */
[----:B------:R-:W-:Y:S01]  /*1420*/  IMAD R94, R4, -0x2, R3 ;  /* 0xfffffffe045e7824 */ /* 0x000fe200078e0203 */
[--C-:B------:R-:W-:Y:S01]  /*1430*/  SHF.R.S32.HI R89, RZ, 0x1f, R88.reuse ;  /* 0x0000001fff597819 */ /* 0x100fe20000011458 */
[C-C-:B------:R-:W-:Y:S01]  /*1440*/  IMAD R97, R5.reuse, -0x10, -R88.reuse ;  /* 0xfffffff005617824 */ /* 0x140fe200078e0a58 */
[C---:B------:R-:W-:Y:S01]  /*1450*/  ISETP.NE.AND P0, PT, R0.reuse, RZ, PT ;  /* 0x000000ff0000720c */ /* 0x040fe20003f05270 */
[----:B------:R-:W-:Y:S01]  /*1460*/  IMAD.SHL.U32 R0, R0, 0x8, RZ ;  /* 0x0000000800007824 */ /* 0x000fe200078e00ff */
[----:B------:R-:W-:Y:S01]  /*1470*/  UIADD3 UR50, UR40, 0x30, URZ ;  /* 0x0000003028327890 */ /* 0x000fe2000fffe03f */
[----:B------:R-:W-:Y:S01]  /*1480*/  IMAD.WIDE R88, R5, 0x10, R88 ;  /* 0x0000001005587825 */ /* 0x000fe200078e0258 */
[----:B------:R-:W-:Y:S01]  /*1490*/  USEL UR46, UR38, 0x1, UP1 ;  /* 0x00000001262e7887 */ /* 0x000fe20008800000 */
[----:B-1----:R-:W-:Y:S01]  /*14a0*/  SHF.L.U64.HI R92, R6, 0x3, R7 ;  /* 0x00000003065c7819 */ /* 0x002fe20000010207 */
[----:B------:R-:W-:Y:S01]  /*14b0*/  USHF.L.U32 UR6, UR6, UR43, URZ ;  /* 0x0000002b06067299 */ /* 0x000fe2000800063f */
[----:B------:R-:W-:Y:S01]  /*14c0*/  LOP3.LUT R0, R0, 0x8, RZ, 0xc0, !PT ;  /* 0x0000000800007812 */ /* 0x000fe200078ec0ff */
[----:B------:R-:W-:Y:S01]  /*14d0*/  UISETP.EQ.U32.AND UP0, UPT, UR4, 0x1, !UP0 ;  /* 0x000000010400788c */ /* 0x000fe2000c702070 */
[----:B------:R-:W-:Y:S01]  /*14e0*/  IMAD.SHL.U32 R93, R6, 0x8, RZ ;  /* 0x00000008065d7824 */ /* 0x000fe200078e00ff */
[----:B------:R-:W-:Y:S01]  /*14f0*/  SEL R98, RZ, 0x1, P0 ;  /* 0x00000001ff627807 */ /* 0x000fe20000000000 */
[----:B------:R-:W-:Y:S01]  /*1500*/  VIADD R97, R97, UR8 ;  /* 0x0000000861617c36 */ /* 0x000fe20008000000 */
[----:B------:R-:W-:Y:S01]  /*1510*/  LEA R95, R95, UR50, 0x3 ;  /* 0x000000325f5f7c11 */ /* 0x000fe2000f8e18ff */
[----:B------:R-:W-:Y:S01]  /*1520*/  ULDC UR42, c[0x0][0x600] ;  /* 0x00018000002a7ab9 */ /* 0x000fe20000000800 */
[C---:B------:R-:W-:Y:S01]  /*1530*/  LOP3.LUT R99, R0.reuse, 0x8, RZ, 0x3c, !PT ;  /* 0x0000000800637812 */ /* 0x040fe200078e3cff */
[----:B------:R-:W-:Y:S01]  /*1540*/  UMOV UR7, 0x1 ;  /* 0x0000000100077882 */ /* 0x000fe20000000000 */
[----:B------:R-:W-:Y:S01]  /*1550*/  LOP3.LUT R96, R0, 0x18, RZ, 0x3c, !PT ;  /* 0x0000001800607812 */ /* 0x000fe200078e3cff */
[----:B------:R-:W-:Y:S01]  /*1560*/  ULOP3.LUT UR49, UR39, 0x1, URZ, 0xfc, !UPT ;  /* 0x0000000127317892 */ /* 0x000fe2000f8efc3f */
[----:B------:R-:W-:Y:S01]  /*1570*/  SHF.R.S32.HI R91, RZ, 0x1f, R90 ;  /* 0x0000001fff5b7819 */ /* 0x000fe2000001145a */
[----:B------:R-:W-:-:S02]  /*1580*/  USHF.L.U64.HI UR36, UR54, 0x1, UR37 ;  /* 0x0000000136247899 */ /* 0x000fc40008010225 */
[----:B------:R-:W-:Y:S02]  /*1590*/  UIADD3 UR41, UR11, 0xfe, URZ ;  /* 0x000000fe0b297890 */ /* 0x000fe4000fffe03f */
[----:B------:R-:W-:Y:S02]  /*15a0*/  UIADD3 UR42, UR42, -0x1, URZ ;  /* 0xffffffff2a2a7890 */ /* 0x000fe4000fffe03f */
[----:B------:R-:W-:Y:S02]  /*15b0*/  USHF.L.U32 UR43, UR7, UR43, URZ ;  /* 0x0000002b072b7299 */ /* 0x000fe4000800063f */
[----:B------:R-:W-:Y:S02]  /*15c0*/  UIADD3 UR46, -UR46, UR38, URZ ;  /* 0x000000262e2e7290 */ /* 0x000fe4000fffe13f */
[----:B------:R-:W-:Y:S02]  /*15d0*/  ULOP3.LUT UR47, URZ, UR6, URZ, 0x33, !UPT ;  /* 0x000000063f2f7292 */ /* 0x000fe4000f8e333f */
[----:B------:R-:W-:-:S12]  /*15e0*/  USEL UR48, URZ, 0x1, !UP0 ;  /* 0x000000013f307887 */ /* 0x000fd8000c000000 */
.L_x_161:
[----:B------:R-:W-:-:S04]  /*15f0*/  SHF.L.U32 R0, R98, 0x1f, RZ ;  /* 0x0000001f62007819 */ /* 0x000fc800000006ff */
[----:B------:R-:W0:Y:S02]  /*1600*/  SYNCS.PHASECHK.TRANS64.TRYWAIT P0, [R95+URZ+-0x8], R0 ;  /* 0xfffff8005f0075a7 */ /* 0x000e24000800017f */
[----:B012345:R-:W-:Y:S05]  /*1610*/  @!P0 BRA `(.L_x_14) ;  /* 0x0000006c006c8947 */ /* 0x03ffea0003800000 */
.L_x_181:
[----:B------:R-:W-:Y:S02]  /*1620*/  ULDC UR4, c[0x0][0x28c] ;  /* 0x0000a30000047ab9 */ /* 0x000fe40000000800 */
[----:B------:R-:W-:-:S13]  /*1630*/  ISETP.LT.AND P0, PT, RZ, UR4, PT ;  /* 0x00000004ff007c0c */ /* 0x000fda000bf01270 */
[----:B------:R-:W-:Y:S05]  /*1640*/  @P0 BRA `(.L_x_15) ;  /* 0x0000000000400947 */ /* 0x000fea0003800000 */
[----:B0-----:R-:W-:Y:S01]  /*1650*/  MOV R0, 0x0 ;  /* 0x0000000000007802 */ /* 0x001fe20000000f00 */
[----:B------:R-:W-:Y:S01]  /*1660*/  ULDC.64 UR4, c[0x4][0x68] ;  /* 0x01001a0000047ab9 */ /* 0x000fe20000000a00 */
[----:B------:R-:W-:Y:S01]  /*1670*/  ULDC.64 UR6, c[0x4][0x8] ;  /* 0x0100020000067ab9 */ /* 0x000fe20000000a00 */
[----:B------:R-:W-:Y:S01]  /*1680*/  IMAD.U32 R4, RZ, RZ, UR4 ;  /* 0x00000004ff047e24 */ /* 0x000fe2000f8e00ff */
[----:B------:R0:W1:Y:S01]  /*1690*/  LDC.64 R14, c[0x4][R0] ;  /* 0x01000000000e7b82 */ /* 0x0000620000000a00 */
[----:B------:R-:W-:Y:S01]  /*16a0*/  IMAD.U32 R5, RZ, RZ, UR5 ;  /* 0x00000005ff057e24 */ /* 0x000fe2000f8e00ff */
[----:B------:R-:W-:Y:S01]  /*16b0*/  ULDC.64 UR4, c[0x4][0x70] ;  /* 0x01001c0000047ab9 */ /* 0x000fe20000000a00 */
[----:B------:R-:W-:Y:S02]  /*16c0*/  IMAD.U32 R10, RZ, RZ, UR6 ;  /* 0x00000006ff0a7e24 */ /* 0x000fe4000f8e00ff */
[----:B------:R-:W-:Y:S02]  /*16d0*/  IMAD.U32 R6, RZ, RZ, UR4 ;  /* 0x00000004ff067e24 */ /* 0x000fe4000f8e00ff */
[----:B------:R-:W-:-:S02]  /*16e0*/  IMAD.U32 R7, RZ, RZ, UR5 ;  /* 0x00000005ff077e24 */ /* 0x000fc4000f8e00ff */
[----:B------:R-:W-:Y:S02]  /*16f0*/  IMAD.U32 R11, RZ, RZ, UR7 ;  /* 0x00000007ff0b7e24 */ /* 0x000fe4000f8e00ff */
[----:B------:R-:W-:Y:S02]  /*1700*/  IMAD.MOV.U32 R8, RZ, RZ, 0x1e1 ;  /* 0x000001e1ff087424 */ /* 0x000fe400078e00ff */
[----:B------:R-:W-:Y:S02]  /*1710*/  IMAD.MOV.U32 R12, RZ, RZ, 0x1 ;  /* 0x00000001ff0c7424 */ /* 0x000fe400078e00ff */
[----:B0-----:R-:W-:-:S07]  /*1720*/  IMAD.MOV.U32 R13, RZ, RZ, RZ ;  /* 0x000000ffff0d7224 */ /* 0x001fce00078e00ff */
[----:B------:R-:W-:-:S07]  /*1730*/  LEPC R20, `(.L_x_15) ;  /* 0x000000001014794e */ /* 0x000fce0000000000 */
[----:B-1---5:R-:W-:Y:S05]  /*1740*/  CALL.ABS.NOINC R14 ;  /* 0x000000000e007343 */ /* 0x022fea0003c00000 */
.L_x_15:
[----:B0-----:R-:W-:-:S05]  /*1750*/  IMAD.U32 R0, RZ, RZ, UR49 ;  /* 0x00000031ff007e24 */ /* 0x001fca000f8e00ff */
[----:B------:R-:W-:-:S13]  /*1760*/  ISETP.NE.AND P0, PT, R0, 0x3, PT ;  /* 0x000000030000780c */ /* 0x000fda0003f05270 */
[----:B------:R-:W-:Y:S05]  /*1770*/  @!P0 BRA `(.L_x_16) ;  /* 0x0000000000048947 */ /* 0x000fea0003800000 */
[----:B------:R-:W-:Y:S01]  /*1780*/  BPT.TRAP 0x1 ;  /* 0x000000040000795c */ /* 0x000fe20000300000 */
.L_x_16:
[----:B------:R-:W-:Y:S02]  /*1790*/  IMAD.U32 R3, RZ, RZ, UR44 ;  /* 0x0000002cff037e24 */ /* 0x000fe4000f8e00ff */
[----:B------:R-:W-:-:S03]  /*17a0*/  IMAD.U32 R0, RZ, RZ, UR48 ;  /* 0x00000030ff007e24 */ /* 0x000fc6000f8e00ff */
[----:B------:R-:W-:Y:S02]  /*17b0*/  LEA R3, R3, UR40, 0x3 ;  /* 0x0000002803037c11 */ /* 0x000fe4000f8e18ff */
[----:B------:R-:W-:-:S04]  /*17c0*/  SHF.L.U32 R0, R0, 0x1f, RZ ;  /* 0x0000001f00007819 */ /* 0x000fc800000006ff */
[----:B------:R0:W1:Y:S01]  /*17d0*/  SYNCS.PHASECHK.TRANS64.TRYWAIT P1, [R3+URZ], R0 ;  /* 0x00000000030075a7 */ /* 0x000062000802017f */
[----:B------:R-:W-:Y:S05]  /*17e0*/  @!P0 BRA `(.L_x_17) ;  /* 0x0000000000048947 */ /* 0x000fea0003800000 */
[----:B------:R-:W-:Y:S01]  /*17f0*/  BPT.TRAP 0x1 ;  /* 0x000000040000795c */ /* 0x000fe20000300000 */
.L_x_17:
[----:B------:R-:W-:-:S05]  /*1800*/  IMAD.U32 R4, RZ, RZ, UR46 ;  /* 0x0000002eff047e24 */ /* 0x000fca000f8e00ff */
[----:B------:R-:W-:Y:S01]  /*1810*/  ISETP.GE.AND P2, PT, R4, 0x1, PT ;  /* 0x000000010400780c */ /* 0x000fe20003f46270 */
[----:B-1----:R-:W-:-:S12]  /*1820*/  @P1 BRA `(.L_x_18) ;  /* 0x0000000000081947 */ /* 0x002fd80003800000 */
[----:B------:R-:W1:Y:S02]  /*1830*/  SYNCS.PHASECHK.TRANS64.TRYWAIT P1, [R3+URZ], R0 ;  /* 0x00000000030075a7 */ /* 0x000e64000802017f */
[----:B-1----:R-:W-:Y:S05]  /*1840*/  @!P1 BRA `(.L_x_19) ;  /* 0x0000006800f49947 */ /* 0x002fea0003800000 */
.L_x_18:
[----:B------:R-:W-:Y:S05]  /*1850*/  WARPSYNC.ALL ;  /* 0x0000000000007948 */ /* 0x000fea0003800000 */
[----:B------:R-:W-:Y:S01]  /*1860*/  UIADD3 UR4, UR40, 0x100, URZ ;  /* 0x0000010028047890 */ /* 0x000fe2000fffe03f */
[----:B------:R-:W-:Y:S01]  /*1870*/  WARPGROUP.ARRIVE ;  /* 0x00000000000079c5 */ /* 0x000fe20000000000 */
[----:B------:R-:W-:Y:S02]  /*1880*/  UIADD3 UR5, UR40, 0x10100, URZ ;  /* 0x0001010028057890 */ /* 0x000fe4000fffe03f */
[----:B------:R-:W-:Y:S02]  /*1890*/  USHF.R.U32.HI UR4, URZ, 0x4, UR4 ;  /* 0x000000043f047899 */ /* 0x000fe40008011604 */
[----:B------:R-:W-:-:S02]  /*18a0*/  USHF.R.U32.HI UR5, URZ, 0x4, UR5 ;  /* 0x000000043f057899 */ /* 0x000fc40008011605 */
[----:B------:R-:W-:Y:S02]  /*18b0*/  ULOP3.LUT UR4, UR4, 0x3fff, URZ, 0xc0, !UPT ;  /* 0x00003fff04047892 */ /* 0x000fe4000f8ec03f */
[----:B------:R-:W-:Y:S02]  /*18c0*/  ULOP3.LUT UR5, UR5, 0x3fff, URZ, 0xc0, !UPT ;  /* 0x00003fff05057892 */ /* 0x000fe4000f8ec03f */
[----:B------:R-:W-:Y:S02]  /*18d0*/  ULOP3.LUT UR8, UR4, 0x10000, URZ, 0xfc, !UPT ;  /* 0x0001000004087892 */ /* 0x000fe4000f8efc3f */
[----:B------:R-:W-:Y:S02]  /*18e0*/  ULOP3.LUT UR9, UR5, 0x10000, URZ, 0xfc, !UPT ;  /* 0x0001000005097892 */ /* 0x000fe4000f8efc3f */
[----:B------:R-:W-:Y:S02]  /*18f0*/  ULEA UR11, UR44, UR8, 0xb ;  /* 0x000000082c0b7291 */ /* 0x000fe4000f8e583f */
[----:B------:R-:W-:Y:S01]  /*1900*/  ULEA UR10, UR44, UR9, 0xc ;  /* 0x000000092c0a7291 */ /* 0x000fe2000f8e603f */
[----:B------:R-:W-:Y:S01]  /*1910*/  UMOV UR5, 0x40000040 ;  /* 0x4000004000057882 */ /* 0x000fe20000000000 */
[----:B------:R-:W-:-:S03]  /*1920*/  UMOV UR7, 0x40000040 ;  /* 0x4000004000077882 */ /* 0x000fc60000000000 */
[----:B------:R-:W-:Y:S02]  /*1930*/  UMOV UR4, UR11 ;  /* 0x0000000b00047c82 */ /* 0x000fe40008000000 */
[----:B------:R-:W-:Y:S02]  /*1940*/  UMOV UR6, UR10 ;  /* 0x0000000a00067c82 */ /* 0x000fe40008000000 */
[----:B------:R-:W-:Y:S01]  /*1950*/  HGMMA.64x128x8.F32.TF32 R24, gdesc[UR4], RZ, !UPT, gsb0 ;  /* 0x05e00000041879f0 */ /* 0x000fe2000c0028ff */
[----:B------:R-:W-:Y:S02]  /*1960*/  UIADD3 UR4, UR11, 0x2, URZ ;  /* 0x000000020b047890 */ /* 0x000fe4000fffe03f */
[----:B------:R-:W-:Y:S01]  /*1970*/  UIADD3 UR6, UR10, 0x2, URZ ;  /* 0x000000020a067890 */ /* 0x000fe2000fffe03f */
[----:B------:R-:W-:Y:S01]  /*1980*/  UMOV UR5, 0x40000040 ;  /* 0x4000004000057882 */ /* 0x000fe20000000000 */
[----:B------:R-:W-:Y:S01]  /*1990*/  UMOV UR7, 0x40000040 ;  /* 0x4000004000077882 */ /* 0x000fe20000000000 */
[----:B------:R-:W-:-:S02]  /*19a0*/  WARPGROUP.DEPBAR.LE gsb0, 0x0 ;  /* 0x00008000000079c5 */ /* 0x000fc40000010000 */
[----:B------:R-:W-:-:S06]  /*19b0*/  WARPGROUP.ARRIVE ;  /* 0x00000000000079c5 */ /* 0x000fcc0000000000 */
[----:B------:R-:W-:Y:S01]  /*19c0*/  HGMMA.64x128x8.F32.TF32 R24, gdesc[UR4], R24, gsb0 ;  /* 0x05e00000041879f0 */ /* 0x000fe20008002818 */
[----:B------:R-:W-:Y:S02]  /*19d0*/  UIADD3 UR4, UR11, 0x4, URZ ;  /* 0x000000040b047890 */ /* 0x000fe4000fffe03f */
[----:B------:R-:W-:Y:S01]  /*19e0*/  UIADD3 UR6, UR10, 0x4, URZ ;  /* 0x000000040a067890 */ /* 0x000fe2000fffe03f */
[----:B------:R-:W-:Y:S01]  /*19f0*/  UMOV UR5, 0x40000040 ;  /* 0x4000004000057882 */ /* 0x000fe20000000000 */
[----:B------:R-:W-:Y:S01]  /*1a00*/  UMOV UR7, 0x40000040 ;  /* 0x4000004000077882 */ /* 0x000fe20000000000 */
[----:B------:R-:W-:Y:S02]  /*1a10*/  WARPGROUP.DEPBAR.LE gsb0, 0x0 ;  /* 0x00008000000079c5 */ /* 0x000fe40000010000 */
        /* <DEDUP_REMOVED lines=92> */
[----:B------:R-:W-:Y:S03]  /*1fe0*/  HGMMA.64x128x8.F32.TF32 R24, gdesc[UR4], R24, gsb0 ;  /* 0x05e00000041879f0 */ /* 0x000fe60008002818 */
[----:B------:R-:W-:Y:S02]  /*1ff0*/  WARPGROUP.DEPBAR.LE gsb0, 0x0 ;  /* 0x00008000000079c5 */ /* 0x000fe40000010000 */
[----:B------:R-:W-:Y:S05]  /*2000*/  @!P2 BRA `(.L_x_20) ;  /* 0x000000080064a947 */ /* 0x000fea0003800000 */
[----:B------:R-:W-:Y:S01]  /*2010*/  UIADD3 UR11, UR44, 0x1, URZ ;  /* 0x000000012c0b7890 */ /* 0x000fe2000fffe03f */
[----:B01----:R-:W-:Y:S01]  /*2020*/  IMAD.U32 R0, RZ, RZ, UR46 ;  /* 0x0000002eff007e24 */ /* 0x003fe2000f8e00ff */
[----:B------:R-:W-:Y:S02]  /*2030*/  UMOV UR10, UR44 ;  /* 0x0000002c000a7c82 */ /* 0x000fe40008000000 */
[----:B------:R-:W-:-:S04]  /*2040*/  UISETP.NE.AND UP0, UPT, UR11, 0x2, UPT ;  /* 0x000000020b00788c */ /* 0x000fc8000bf05270 */
[----:B------:R-:W-:Y:S02]  /*2050*/  USEL UR4, URZ, 0x1, UP0 ;  /* 0x000000013f047887 */ /* 0x000fe40008000000 */
[----:B------:R-:W-:Y:S02]  /*2060*/  USEL UR11, UR11, URZ, UP0 ;  /* 0x0000003f0b0b7287 */ /* 0x000fe40008000000 */
[----:B------:R-:W-:-:S06]  /*2070*/  ULOP3.LUT UR4, UR48, UR4, URZ, 0x3c, !UPT ;  /* 0x0000000430047292 */ /* 0x000fcc000f8e3c3f */
[----:B------:R-:W-:-:S07]  /*2080*/  IMAD.U32 R5, RZ, RZ, UR4 ;  /* 0x00000004ff057e24 */ /* 0x000fce000f8e00ff */
.L_x_27:
[----:B01----:R-:W-:Y:S05]  /*2090*/  @!P0 BRA `(.L_x_21) ;  /* 0x0000000000048947 */ /* 0x003fea0003800000 */
[----:B------:R-:W-:Y:S01]  /*20a0*/  BPT.TRAP 0x1 ;  /* 0x000000040000795c */ /* 0x000fe20000300000 */
.L_x_21:
[----:B------:R-:W-:Y:S01]  /*20b0*/  ULEA UR4, UR11, UR40, 0x3 ;  /* 0x000000280b047291 */ /* 0x000fe2000f8e183f */
[----:B------:R-:W-:-:S08]  /*20c0*/  SHF.L.U32 R3, R5, 0x1f, RZ ;  /* 0x0000001f05037819 */ /* 0x000fd000000006ff */
[----:B------:R0:W1:Y:S01]  /*20d0*/  SYNCS.PHASECHK.TRANS64.TRYWAIT P1, [UR4], R3 ;  /* 0x00000003ff0075a7 */ /* 0x0000620008020144 */
[----:B------:R-:W-:Y:S05]  /*20e0*/  @!P0 BRA `(.L_x_22) ;  /* 0x0000000000048947 */ /* 0x000fea0003800000 */
[----:B------:R-:W-:Y:S01]  /*20f0*/  BPT.TRAP 0x1 ;  /* 0x000000040000795c */ /* 0x000fe20000300000 */
.L_x_22:
[----:B-1----:R-:W-:Y:S05]  /*2100*/  @P1 BRA `(.L_x_23) ;  /* 0x0000000000081947 */ /* 0x002fea0003800000 */
[----:B------:R-:W1:Y:S02]  /*2110*/  SYNCS.PHASECHK.TRANS64.TRYWAIT P1, [UR4], R3 ;  /* 0x00000003ff0075a7 */ /* 0x000e640008020144 */
[----:B-1----:R-:W-:Y:S05]  /*2120*/  @!P1 BRA `(.L_x_24) ;  /* 0x0000006000d09947 */ /* 0x002fea0003800000 */
.L_x_23:
[----:B------:R-:W-:Y:S01]  /*2130*/  ULEA UR12, UR11, UR9, 0xc ;  /* 0x000000090b0c7291 */ /* 0x000fe2000f8e603f */
[----:B------:R-:W-:Y:S01]  /*2140*/  WARPGROUP.ARRIVE ;  /* 0x00000000000079c5 */ /* 0x000fe20000000000 */
[----:B------:R-:W-:Y:S01]  /*2150*/  ULEA UR13, UR11, UR8, 0xb ;  /* 0x000000080b0d7291 */ /* 0x000fe2000f8e583f */
[----:B------:R-:W-:Y:S01]  /*2160*/  UMOV UR7, 0x40000040 ;  /* 0x4000004000077882 */ /* 0x000fe20000000000 */
[----:B------:R-:W-:-:S03]  /*2170*/  UMOV UR5, 0x40000040 ;  /* 0x4000004000057882 */ /* 0x000fc60000000000 */
[----:B------:R-:W-:Y:S02]  /*2180*/  UMOV UR6, UR12 ;  /* 0x0000000c00067c82 */ /* 0x000fe40008000000 */
[----:B------:R-:W-:Y:S02]  /*2190*/  UMOV UR4, UR13 ;  /* 0x0000000d00047c82 */ /* 0x000fe40008000000 */
[----:B------:R-:W-:Y:S01]  /*21a0*/  HGMMA.64x128x8.F32.TF32 R24, gdesc[UR4], R24, gsb0 ;  /* 0x05e00000041879f0 */ /* 0x000fe20008002818 */
        /* <DEDUP_REMOVED lines=107> */
[----:B------:R-:W-:Y:S01]  /*2860*/  BPT.TRAP 0x1 ;  /* 0x000000040000795c */ /* 0x000fe20000300000 */
.L_x_25:
[----:B------:R-:W-:Y:S02]  /*2870*/  UISETP.GT.U32.AND UP0, UPT, UR39, 0x1, UPT ;  /* 0x000000012700788c */ /* 0x000fe4000bf04070 */
[----:B------:R-:W-:-:S04]  /*2880*/  ULEA UR4, UR10, UR40, 0x3 ;  /* 0x000000280a047291 */ /* 0x000fc8000f8e183f */
[----:B------:R-:W-:Y:S01]  /*2890*/  UIADD3 UR4, UR4, 0x10, URZ ;  /* 0x0000001004047890 */ /* 0x000fe2000fffe03f */
[----:B------:R-:W-:-:S03]  /*28a0*/  PLOP3.LUT P1, PT, PT, PT, UP0, 0x80, 0x0 ;  /* 0x000000000000781c */ /* 0x000fc60003f2f008 */
[----:B------:R-:W-:-:S09]  /*28b0*/  UPRMT UR4, URZ, 0x654, UR4 ;  /* 0x000006543f047896 */ /* 0x000fd20008000004 */
[----:B------:R-:W-:Y:S01]  /*28c0*/  SYNCS.ARRIVE.TRANS64.RED.A1T0 RZ, [UR4], RZ ;  /* 0x000000ffffff79a7 */ /* 0x000fe20008100404 */
[----:B------:R-:W-:Y:S05]  /*28d0*/  @P1 BRA `(.L_x_26) ;  /* 0x0000000000041947 */ /* 0x000fea0003800000 */
[----:B------:R-:W-:Y:S01]  /*28e0*/  BPT.TRAP 0x1 ;  /* 0x000000040000795c */ /* 0x000fe20000300000 */
.L_x_26:
[----:B------:R-:W-:Y:S01]  /*28f0*/  UIADD3 UR11, UR11, 0x1, URZ ;  /* 0x000000010b0b7890 */ /* 0x000fe2000fffe03f */
[C---:B------:R-:W-:Y:S01]  /*2900*/  ISETP.GT.AND P1, PT, R0.reuse, 0x1, PT ;  /* 0x000000010000780c */ /* 0x040fe20003f24270 */
[----:B------:R-:W-:Y:S01]  /*2910*/  UIADD3 UR10, UR10, 0x1, URZ ;  /* 0x000000010a0a7890 */ /* 0x000fe2000fffe03f */
[----:B------:R-:W-:Y:S01]  /*2920*/  VIADD R0, R0, 0xffffffff ;  /* 0xffffffff00007836 */ /* 0x000fe20000000000 */
[----:B------:R-:W-:Y:S02]  /*2930*/  UISETP.NE.AND UP0, UPT, UR11, 0x2, UPT ;  /* 0x000000020b00788c */ /* 0x000fe4000bf05270 */
[----:B------:R-:W-:Y:S02]  /*2940*/  UISETP.NE.AND UP1, UPT, UR10, 0x2, UPT ;  /* 0x000000020a00788c */ /* 0x000fe4000bf25270 */
[----:B------:R-:W-:Y:S02]  /*2950*/  USEL UR4, URZ, 0x1, UP0 ;  /* 0x000000013f047887 */ /* 0x000fe40008000000 */
[----:B------:R-:W-:-:S02]  /*2960*/  USEL UR11, UR11, URZ, UP0 ;  /* 0x0000003f0b0b7287 */ /* 0x000fc40008000000 */
[----:B------:R-:W-:Y:S02]  /*2970*/  USEL UR10, UR10, URZ, UP1 ;  /* 0x0000003f0a0a7287 */ /* 0x000fe40008800000 */
[----:B------:R-:W-:Y:S01]  /*2980*/  LOP3.LUT R5, R5, UR4, RZ, 0x3c, !PT ;  /* 0x0000000405057c12 */ /* 0x000fe2000f8e3cff */
[----:B------:R-:W-:Y:S09]  /*2990*/  @P1 BRA `(.L_x_27) ;  /* 0xfffffff400bc1947 */ /* 0x000ff2000383ffff */
.L_x_20:
[----:B01----:R-:W0:Y:S01]  /*29a0*/  LDC R0, c[0x0][0x28c] ;  /* 0x0000a300ff007b82 */ /* 0x003e220000000800 */
[----:B------:R1:W-:Y:S01]  /*29b0*/  SYNCS.ARRIVE.TRANS64.A1T0 RZ, [R99+UR50], RZ ;  /* 0x000000ff63ff79a7 */ /* 0x0003e20008100032 */
[----:B0-----:R-:W-:-:S13]  /*29c0*/  ISETP.GE.AND P1, PT, R0, 0x1, PT ;  /* 0x000000010000780c */ /* 0x001fda0003f26270 */
[----:B-1----:R-:W-:Y:S05]  /*29d0*/  @!P1 BRA `(.L_x_28) ;  /* 0x0000000000309947 */ /* 0x002fea0003800000 */
[----:B------:R-:W-:Y:S05]  /*29e0*/  @!P0 BRA `(.L_x_29) ;  /* 0x0000000000048947 */ /* 0x000fea0003800000 */
[----:B------:R-:W-:Y:S01]  /*29f0*/  BPT.TRAP 0x1 ;  /* 0x000000040000795c */ /* 0x000fe20000300000 */
.L_x_29:
[----:B------:R-:W-:Y:S02]  /*2a00*/  UIADD3 UR4, UR46, UR44, URZ ;  /* 0x0000002c2e047290 */ /* 0x000fe4000fffe03f */
[----:B------:R-:W-:Y:S02]  /*2a10*/  UISETP.GT.U32.AND UP0, UPT, UR39, 0x1, UPT ;  /* 0x000000012700788c */ /* 0x000fe4000bf04070 */
[----:B------:R-:W-:-:S04]  /*2a20*/  USHF.L.U32 UR4, UR4, 0x3, URZ ;  /* 0x0000000304047899 */ /* 0x000fc8000800063f */
[----:B------:R-:W-:Y:S01]  /*2a30*/  ULOP3.LUT UR4, UR4, 0x8, URZ, 0xc0, !UPT ;  /* 0x0000000804047892 */ /* 0x000fe2000f8ec03f */
[----:B------:R-:W-:-:S03]  /*2a40*/  PLOP3.LUT P0, PT, PT, PT, UP0, 0x80, 0x0 ;  /* 0x000000000000781c */ /* 0x000fc60003f0f008 */
[----:B------:R-:W-:-:S04]  /*2a50*/  UIADD3 UR4, UR40, 0x10, UR4 ;  /* 0x0000001028047890 */ /* 0x000fc8000fffe004 */
[----:B------:R-:W-:-:S09]  /*2a60*/  UPRMT UR4, URZ, 0x654, UR4 ;  /* 0x000006543f047896 */ /* 0x000fd20008000004 */
[----:B------:R-:W-:Y:S01]  /*2a70*/  SYNCS.ARRIVE.TRANS64.RED.A1T0 RZ, [UR4], RZ ;  /* 0x000000ffffff79a7 */ /* 0x000fe20008100404 */
[----:B------:R-:W-:Y:S05]  /*2a80*/  @P0 BRA `(.L_x_28) ;  /* 0x0000000000040947 */ /* 0x000fea0003800000 */
[----:B------:R-:W-:Y:S01]  /*2a90*/  BPT.TRAP 0x1 ;  /* 0x000000040000795c */ /* 0x000fe20000300000 */
.L_x_28:
[----:B------:R-:W-:Y:S02]  /*2aa0*/  SHF.L.U32 R0, R98, 0x1f, RZ ;  /* 0x0000001f62007819 */ /* 0x000fe400000006ff */
[----:B------:R-:W-:Y:S02]  /*2ab0*/  SHF.R.S32.HI R9, RZ, 0x1f, R19 ;  /* 0x0000001fff097819 */ /* 0x000fe40000011413 */
[----:B------:R-:W0:Y:S02]  /*2ac0*/  SYNCS.PHASECHK.TRANS64.TRYWAIT P0, [R95+URZ+0x8], R0 ;  /* 0x000008005f0075a7 */ /* 0x000e24000800017f */
[----:B0-----:R-:W-:Y:S05]  /*2ad0*/  @!P0 BRA `(.L_x_30) ;  /* 0x00000058007c8947 */ /* 0x001fea0003800000 */
.L_x_182:
[----:B------:R-:W-:Y:S01]  /*2ae0*/  ULDC.64 UR4, c[0x0][0x5d0] ;  /* 0x0001740000047ab9 */ /* 0x000fe20000000a00 */
[----:B------:R-:W-:Y:S01]  /*2af0*/  ULDC UR6, c[0x0][0x284] ;  /* 0x0000a10000067ab9 */ /* 0x000fe20000000800 */
[----:B0-----:R-:W-:Y:S02]  /*2b00*/  IMAD R0, R9, UR4, RZ ;  /* 0x0000000409007c24 */ /* 0x001fe4000f8e02ff */
[----:B------:R-:W-:Y:S02]  /*2b10*/  IMAD.SHL.U32 R10, R2, 0x80, RZ ;  /* 0x00000080020a7824 */ /* 0x000fe400078e00ff */
[C---:B------:R-:W-:Y:S02]  /*2b20*/  IMAD R5, R19.reuse, UR5, R0 ;  /* 0x0000000513057c24 */ /* 0x040fe4000f8e0200 */
[----:B------:R-:W-:Y:S01]  /*2b30*/  IMAD.SHL.U32 R0, R18, 0x40, RZ ;  /* 0x0000004012007824 */ /* 0x000fe200078e00ff */
[----:B------:R-:W-:Y:S01]  /*2b40*/  SHF.R.S32.HI R11, RZ, 0x1f, R10 ;  /* 0x0000001fff0b7819 */ /* 0x000fe2000001140a */
[----:B------:R-:W-:Y:S01]  /*2b50*/  IMAD.WIDE.U32 R2, R19, UR4, R90 ;  /* 0x0000000413027c25 */ /* 0x000fe2000f8e005a */
[----:B------:R-:W-:-:S02]  /*2b60*/  ULDC.64 UR4, c[0x0][0x5c8] ;  /* 0x0001720000047ab9 */ /* 0x000fc40000000a00 */
[----:B------:R-:W-:Y:S01]  /*2b70*/  ISETP.GE.AND P0, PT, R0, UR6, PT ;  /* 0x0000000600007c0c */ /* 0x000fe2000bf06270 */
[----:B------:R-:W-:Y:S01]  /*2b80*/  ULDC UR6, c[0x0][0x288] ;  /* 0x0000a20000067ab9 */ /* 0x000fe20000000800 */
[----:B------:R-:W-:Y:S01]  /*2b90*/  IADD3 R2, P1, R10, R2, RZ ;  /* 0x000000020a027210 */ /* 0x000fe20007f3e0ff */
[----:B------:R-:W-:Y:S01]  /*2ba0*/  IMAD.WIDE R14, R18, 0x40, R88 ;  /* 0x00000040120e7825 */ /* 0x000fe200078e0258 */
[----:B------:R-:W-:Y:S02]  /*2bb0*/  ISETP.GE.OR P0, PT, R10, UR6, P0 ;  /* 0x000000060a007c0c */ /* 0x000fe40008706670 */
[----:B------:R-:W-:Y:S01]  /*2bc0*/  IADD3.X R3, R11, R3, R5, P1, !PT ;  /* 0x000000030b037210 */ /* 0x000fe20000ffe405 */
[----:B------:R-:W-:-:S04]  /*2bd0*/  IMAD R7, R15, UR4, RZ ;  /* 0x000000040f077c24 */ /* 0x000fc8000f8e02ff */
[C---:B------:R-:W-:Y:S02]  /*2be0*/  IMAD R7, R14.reuse, UR5, R7 ;  /* 0x000000050e077c24 */ /* 0x040fe4000f8e0207 */
[----:B------:R-:W-:-:S04]  /*2bf0*/  IMAD.WIDE.U32 R20, R14, UR4, R2 ;  /* 0x000000040e147c25 */ /* 0x000fc8000f8e0002 */
[----:B------:R-:W-:Y:S05]  /*2c00*/  @P0 BRA `(.L_x_31) ;  /* 0x0000003c00d80947 */ /* 0x000fea0003800000 */
[----:B-----5:R-:W-:Y:S01]  /*2c10*/  FSETP.NEU.AND P1, PT, R23, RZ, PT ;  /* 0x000000ff1700720b */ /* 0x020fe20003f2d000 */
[----:B------:R-:W-:Y:S01]  /*2c20*/  IMAD.IADD R18, R94, 0x1, -R10 ;  /* 0x000000015e127824 */ /* 0x000fe200078e0a0a */
[----:B------:R-:W-:Y:S01]  /*2c30*/  BSSY B0, `(.L_x_31) ;  /* 0x00003f3000007945 */ /* 0x000fe20003800000 */
[----:B------:R-:W-:Y:S02]  /*2c40*/  IMAD.IADD R0, R97, 0x1, -R0 ;  /* 0x0000000161007824 */ /* 0x000fe400078e0a00 */
[----:B------:R-:W-:Y:S01]  /*2c50*/  IMAD.IADD R7, R21, 0x1, R7 ;  /* 0x0000000115077824 */ /* 0x000fe200078e0207 */
[----:B------:R-:W-:-:S04]  /*2c60*/  ISETP.GT.AND P0, PT, R18, RZ, PT ;  /* 0x000000ff1200720c */ /* 0x000fc80003f04270 */
[----:B------:R-:W-:-:S03]  /*2c70*/  ISETP.GT.AND P2, PT, R0, RZ, P0 ;  /* 0x000000ff0000720c */ /* 0x000fc60000744270 */
[----:B------:R-:W-:Y:S10]  /*2c80*/  @!P1 BRA `(.L_x_32) ;  /* 0x0000002c001c9947 */ /* 0x000ff40003800000 */
[----:B------:R-:W0:Y:S01]  /*2c90*/  LDC.64 R100, c[0x0][0x5b8] ;  /* 0x00016e00ff647b82 */ /* 0x000e220000000a00 */
[----:B------:R-:W-:-:S07]  /*2ca0*/  ULDC.64 UR4, c[0x0][0x5c0] ;  /* 0x0001700000047ab9 */ /* 0x000fce0000000a00 */
[----:B------:R-:W1:Y:S08]  /*2cb0*/  LDC.64 R102, c[0x0][0x5b0] ;  /* 0x00016c00ff667b82 */ /* 0x000e700000000a00 */
[----:B------:R-:W2:Y:S01]  /*2cc0*/  LDC.64 R104, c[0x0][0x5a8] ;  /* 0x00016a00ff687b82 */ /* 0x000ea20000000a00 */
[-C--:B0-----:R-:W-:Y:S02]  /*2cd0*/  IMAD R4, R9, R100.reuse, RZ ;  /* 0x0000006409047224 */ /* 0x081fe400078e02ff */
[----:B------:R-:W-:-:S04]  /*2ce0*/  IMAD.WIDE.U32 R2, R19, R100, R90 ;  /* 0x0000006413027225 */ /* 0x000fc800078e005a */
[----:B------:R-:W-:Y:S01]  /*2cf0*/  IMAD R21, R19, R101, R4 ;  /* 0x0000006513157224 */ /* 0x000fe200078e0204 */
[----:B------:R-:W-:Y:S01]  /*2d00*/  IADD3 R4, P1, R10, R2, RZ ;  /* 0x000000020a047210 */ /* 0x000fe20007f3e0ff */
[----:B-1----:R-:W-:-:S03]  /*2d10*/  IMAD R2, R15, R102, RZ ;  /* 0x000000660f027224 */ /* 0x002fc600078e02ff */
[----:B------:R-:W-:Y:S01]  /*2d20*/  IADD3.X R5, R11, R3, R21, P1, !PT ;  /* 0x000000030b057210 */ /* 0x000fe20000ffe415 */
[C---:B------:R-:W-:Y:S02]  /*2d30*/  IMAD R101, R14.reuse, R103, R2 ;  /* 0x000000670e657224 */ /* 0x040fe400078e0202 */
[----:B------:R-:W-:-:S04]  /*2d40*/  IMAD.WIDE.U32 R2, R14, R102, R4 ;  /* 0x000000660e027225 */ /* 0x000fc800078e0004 */
[----:B------:R-:W-:Y:S01]  /*2d50*/  IMAD.IADD R3, R3, 0x1, R101 ;  /* 0x0000000103037824 */ /* 0x000fe200078e0265 */
[----:B--2---:R-:W-:-:S04]  /*2d60*/  LEA R8, P1, R2, R104, 0x2 ;  /* 0x0000006802087211 */ /* 0x004fc800078210ff */
[----:B------:R-:W-:-:S05]  /*2d70*/  LEA.HI.X R9, R2, R105, R3, 0x2, P1 ;  /* 0x0000006902097211 */ /* 0x000fca00008f1403 */
[----:B------:R0:W2:Y:S01]  /*2d80*/  @P2 LDG.E.LTC128B R15, desc[UR52][R8.64] ;  /* 0x00000034080f2981 */ /* 0x0000a2000c1e1920 */
[----:B------:R-:W-:Y:S01]  /*2d90*/  IMAD.WIDE.U32 R2, R14, R102, R10 ;  /* 0x000000660e027225 */ /* 0x000fe200078e000a */
[----:B------:R-:W-:Y:S01]  /*2da0*/  LEA R6, P3, R20, UR4, 0x2 ;  /* 0x0000000414067c11 */ /* 0x000fe2000f8610ff */
[----:B------:R-:W-:Y:S01]  /*2db0*/  BSSY B1, `(.L_x_33) ;  /* 0x0000014000017945 */ /* 0x000fe20003800000 */
[----:B------:R-:W-:Y:S02]  /*2dc0*/  IADD3 R12, P1, R90, R2, RZ ;  /* 0x000000025a0c7210 */ /* 0x000fe40007f3e0ff */
[----:B------:R-:W-:Y:S02]  /*2dd0*/  LEA.HI.X R7, R20, UR5, R7, 0x2, P3 ;  /* 0x0000000514077c11 */ /* 0x000fe400098f1407 */
[----:B------:R-:W-:Y:S01]  /*2de0*/  IADD3.X R13, R91, R101, R3, P1, !PT ;  /* 0x000000655b0d7210 */ /* 0x000fe20000ffe403 */
[----:B0-----:R-:W-:Y:S01]  /*2df0*/  IMAD.SHL.U32 R8, R102, 0x8, RZ ;  /* 0x0000000866087824 */ /* 0x001fe200078e00ff */
[----:B------:R-:W-:-:S02]  /*2e00*/  ISETP.GT.AND P1, PT, R18, 0x1, PT ;  /* 0x000000011200780c */ /* 0x000fc40003f24270 */
[----:B------:R-:W-:Y:S01]  /*2e10*/  SHF.L.U64.HI R9, R102, 0x3, R103 ;  /* 0x0000000366097819 */ /* 0x000fe20000010267 */
[----:B------:R-:W-:Y:S01]  /*2e20*/  IMAD.WIDE.U32 R12, R19, R100, R12 ;  /* 0x00000064130c7225 */ /* 0x000fe200078e000c */
[----:B------:R-:W-:-:S03]  /*2e30*/  ISETP.GT.AND P3, PT, R0, RZ, P1 ;  /* 0x000000ff0000720c */ /* 0x000fc60000f64270 */
[----:B------:R-:W-:Y:S01]  /*2e40*/  IMAD.WIDE.U32 R8, R14, R102, R8 ;  /* 0x000000660e087225 */ /* 0x000fe200078e0008 */
[----:B--2---:R-:W-:-:S05]  /*2e50*/  LOP3.LUT R2, R15, 0xffffe000, RZ, 0xc0, !PT ;  /* 0xffffe0000f027812 */ /* 0x004fca00078ec0ff */
[----:B------:R-:W-:Y:S01]  /*2e60*/  FMUL R3, R2, R23 ;  /* 0x0000001702037220 */ /* 0x000fe20000400000 */
[----:B------:R-:W-:-:S03]  /*2e70*/  LEA R2, P4, R12, R104, 0x2 ;  /* 0x000000680c027211 */ /* 0x000fc600078810ff */
[----:B------:R-:W-:Y:S01]  /*2e80*/  FFMA R107, R24, R22, R3 ;  /* 0x00000016186b7223 */ /* 0x000fe20000000003 */
[----:B------:R-:W-:-:S04]  /*2e90*/  IMAD.IADD R3, R21, 0x1, R13 ;  /* 0x0000000115037824 */ /* 0x000fc800078e020d */
[----:B------:R-:W-:Y:S02]  /*2ea0*/  F2FP.TF32.F32.PACK_B R107, R107 ;  /* 0x0000006bff6b723e */ /* 0x000fe400024050ff */
[----:B------:R-:W-:-:S03]  /*2eb0*/  LEA.HI.X R3, R12, R105, R3, 0x2, P4 ;  /* 0x000000690c037211 */ /* 0x000fc600020f1403 */
[----:B------:R0:W-:Y:S01]  /*2ec0*/  @P2 STG.E desc[UR52][R6.64], R107 ;  /* 0x0000006b06002986 */ /* 0x0001e2000c101934 */
[----:B------:R-:W-:Y:S05]  /*2ed0*/  @!P3 BRA `(.L_x_34) ;  /* 0x000000000004b947 */ /* 0x000fea0003800000 */
[----:B------:R1:W5:Y:S02]  /*2ee0*/  LDG.E.LTC128B R15, desc[UR52][R2.64+0x4] ;  /* 0x00000434020f7981 */ /* 0x000364000c1e1920 */
.L_x_34:
[----:B------:R-:W-:Y:S05]  /*2ef0*/  BSYNC B1 ;  /* 0x0000000000017941 */ /* 0x000fea0003800000 */
.L_x_33:
[----:B-----5:R-:W-:Y:S01]  /*2f00*/  LOP3.LUT R12, R15, 0xffffe000, RZ, 0xc0, !PT ;  /* 0xffffe0000f0c7812 */ /* 0x020fe200078ec0ff */
[----:B------:R-:W-:Y:S01]  /*2f10*/  IMAD.IADD R101, R101, 0x1, R9 ;  /* 0x0000000165657824 */ /* 0x000fe200078e0209 */
[----:B------:R-:W-:Y:S02]  /*2f20*/  IADD3 R4, P2, R4, R8, RZ ;  /* 0x0000000804047210 */ /* 0x000fe40007f5e0ff */
[----:B------:R-:W-:Y:S01]  /*2f30*/  ISETP.GT.AND P0, PT, R0, 0x8, P0 ;  /* 0x000000080000780c */ /* 0x000fe20000704270 */
[----:B------:R-:W-:Y:S02]  /*2f40*/  FMUL R12, R12, R23 ;  /* 0x000000170c0c7220 */ /* 0x000fe40000400000 */
[----:B------:R-:W-:Y:S02]  /*2f50*/  IMAD.X R5, R101, 0x1, R5, P2 ;  /* 0x0000000165057824 */ /* 0x000fe400010e0605 */
[----:B------:R-:W-:Y:S01]  /*2f60*/  FFMA R25, R25, R22, R12 ;  /* 0x0000001619197223 */ /* 0x000fe2000000000c */
[----:B------:R-:W-:-:S04]  /*2f70*/  LEA R12, P2, R4, R104, 0x2 ;  /* 0x00000068040c7211 */ /* 0x000fc800078410ff */
[----:B------:R-:W-:Y:S01]  /*2f80*/  LEA.HI.X R13, R4, R105, R5, 0x2, P2 ;  /* 0x00000069040d7211 */ /* 0x000fe200010f1405 */
[----:B------:R-:W-:Y:S01]  /*2f90*/  @P3 IMAD.MOV.U32 R4, RZ, RZ, R6 ;  /* 0x000000ffff043224 */ /* 0x000fe200078e0006 */
[----:B------:R-:W-:Y:S01]  /*2fa0*/  F2FP.TF32.F32.PACK_B R25, R25 ;  /* 0x00000019ff19723e */ /* 0x000fe200024050ff */
[----:B------:R-:W-:-:S05]  /*2fb0*/  @P3 IMAD.MOV.U32 R5, RZ, RZ, R7 ;  /* 0x000000ffff053224 */ /* 0x000fca00078e0007 */
[----:B------:R2:W-:Y:S04]  /*2fc0*/  @P3 STG.E desc[UR52][R4.64+0x4], R25 ;  /* 0x0000041904003986 */ /* 0x0005e8000c101934 */
[----:B------:R-:W3:Y:S01]  /*2fd0*/  @P0 LDG.E.LTC128B R15, desc[UR52][R12.64] ;  /* 0x000000340c0f0981 */ /* 0x000ee2000c1e1920 */
[----:B------:R-:W-:Y:S01]  /*2fe0*/  IADD3 R10, P2, P3, R90, R8, R10 ;  /* 0x000000085a0a7210 */ /* 0x000fe20007b5e00a */
[----:B------:R-:W-:Y:S01]  /*2ff0*/  BSSY B1, `(.L_x_35) ;  /* 0x0000011000017945 */ /* 0x000fe20003800000 */
[----:B------:R-:W-:Y:S02]  /*3000*/  ISETP.GT.AND P1, PT, R0, 0x8, P1 ;  /* 0x000000080000780c */ /* 0x000fe40000f24270 */
[----:B------:R-:W-:-:S03]  /*3010*/  IADD3.X R11, R91, R101, R11, P2, P3 ;  /* 0x000000655b0b7210 */ /* 0x000fc600017e640b */
[----:B------:R-:W-:Y:S01]  /*3020*/  IMAD.WIDE.U32 R10, R19, R100, R10 ;  /* 0x00000064130a7225 */ /* 0x000fe200078e000a */
[----:B------:R-:W-:-:S03]  /*3030*/  SHF.L.U64.HI R19, R93, 0x2, R92 ;  /* 0x000000025d137819 */ /* 0x000fc6000001025c */
[----:B------:R-:W-:Y:S01]  /*3040*/  IMAD.IADD R11, R21, 0x1, R11 ;  /* 0x00000001150b7824 */ /* 0x000fe200078e020b */
[----:B--2---:R-:W-:-:S04]  /*3050*/  LEA R4, P3, R10, R104, 0x2 ;  /* 0x000000680a047211 */ /* 0x004fc800078610ff */
[----:B------:R-:W-:Y:S02]  /*3060*/  LEA.HI.X R5, R10, R105, R11, 0x2, P3 ;  /* 0x000000690a057211 */ /* 0x000fe400018f140b */
[----:B---3--:R-:W-:-:S05]  /*3070*/  LOP3.LUT R8, R15, 0xffffe000, RZ, 0xc0, !PT ;  /* 0xffffe0000f087812 */ /* 0x008fca00078ec0ff */
[----:B------:R-:W-:Y:S01]  /*3080*/  FMUL R9, R8, R23 ;  /* 0x0000001708097220 */ /* 0x000fe20000400000 */
[----:B------:R-:W-:-:S03]  /*3090*/  LEA R8, P2, R93, R6, 0x2 ;  /* 0x000000065d087211 */ /* 0x000fc600078410ff */
[----:B------:R-:W-:Y:S02]  /*30a0*/  FFMA R101, R26, R22, R9 ;  /* 0x000000161a657223 */ /* 0x000fe40000000009 */
[----:B------:R-:W-:-:S03]  /*30b0*/  IMAD.X R9, R19, 0x1, R7, P2 ;  /* 0x0000000113097824 */ /* 0x000fc600010e0607 */
[----:B------:R-:W-:-:S05]  /*30c0*/  F2FP.TF32.F32.PACK_B R101, R101 ;  /* 0x00000065ff65723e */ /* 0x000fca00024050ff */
[----:B------:R2:W-:Y:S01]  /*30d0*/  @P0 STG.E desc[UR52][R8.64], R101 ;  /* 0x0000006508000986 */ /* 0x0005e2000c101934 */
[----:B------:R-:W-:Y:S05]  /*30e0*/  @!P1 BRA `(.L_x_36) ;  /* 0x0000000000049947 */ /* 0x000fea0003800000 */
[----:B------:R3:W5:Y:S02]  /*30f0*/  LDG.E.LTC128B R15, desc[UR52][R4.64+0x4] ;  /* 0x00000434040f7981 */ /* 0x000764000c1e1920 */
.L_x_36:
[----:B------:R-:W-:Y:S05]  /*3100*/  BSYNC B1 ;  /* 0x0000000000017941 */ /* 0x000fea0003800000 */
.L_x_35:
[----:B-----5:R-:W-:Y:S01]  /*3110*/  LOP3.LUT R10, R15, 0xffffe000, RZ, 0xc0, !PT ;  /* 0xffffe0000f0a7812 */ /* 0x020fe200078ec0ff */
[----:B------:R-:W-:Y:S01]  /*3120*/  BSSY B1, `(.L_x_37) ;  /* 0x0000009000017945 */ /* 0x000fe20003800000 */
[----:B------:R-:W-:-:S03]  /*3130*/  ISETP.GT.AND P0, PT, R18, 0x8, PT ;  /* 0x000000081200780c */ /* 0x000fc60003f04270 */
[----:B------:R-:W-:Y:S01]  /*3140*/  FMUL R10, R10, R23 ;  /* 0x000000170a0a7220 */ /* 0x000fe20000400000 */
[----:B------:R-:W-:-:S03]  /*3150*/  ISETP.GT.AND P2, PT, R0, RZ, P0 ;  /* 0x000000ff0000720c */ /* 0x000fc60000744270 */
[----:B------:R-:W-:-:S05]  /*3160*/  FFMA R27, R27, R22, R10 ;  /* 0x000000161b1b7223 */ /* 0x000fca000000000a */
[----:B------:R-:W-:-:S05]  /*3170*/  F2FP.TF32.F32.PACK_B R27, R27 ;  /* 0x0000001bff1b723e */ /* 0x000fca00024050ff */
[----:B------:R4:W-:Y:S01]  /*3180*/  @P1 STG.E desc[UR52][R8.64+0x4], R27 ;  /* 0x0000041b08001986 */ /* 0x0009e2000c101934 */
[----:B------:R-:W-:Y:S05]  /*3190*/  @!P2 BRA `(.L_x_38) ;  /* 0x000000000004a947 */ /* 0x000fea0003800000 */
[----:B------:R0:W5:Y:S02]  /*31a0*/  LDG.E.LTC128B R15, desc[UR52][R2.64+0x20] ;  /* 0x00002034020f7981 */ /* 0x000164000c1e1920 */
.L_x_38:
[----:B------:R-:W-:Y:S05]  /*31b0*/  BSYNC B1 ;  /* 0x0000000000017941 */ /* 0x000fea0003800000 */
.L_x_37:
        /* <DEDUP_REMOVED lines=10> */
.L_x_40:
[----:B------:R-:W-:Y:S05]  /*3260*/  BSYNC B1 ;  /* 0x0000000000017941 */ /* 0x000fea0003800000 */
.L_x_39:
[----:B-----5:R-:W-:Y:S01]  /*3270*/  LOP3.LUT R10, R15, 0xffffe000, RZ, 0xc0, !PT ;  /* 0xffffe0000f0a7812 */ /* 0x020fe200078ec0ff */
[----:B------:R-:W-:Y:S01]  /*3280*/  BSSY B1, `(.L_x_41) ;  /* 0x0000008000017945 */ /* 0x000fe20003800000 */
[----:B------:R-:W-:-:S03]  /*3290*/  ISETP.GT.AND P0, PT, R0, 0x8, P0 ;  /* 0x000000080000780c */ /* 0x000fc60000704270 */
[----:B------:R-:W-:-:S04]  /*32a0*/  FMUL R10, R10, R23 ;  /* 0x000000170a0a7220 */ /* 0x000fc80000400000 */
[----:B------:R-:W-:-:S05]  /*32b0*/  FFMA R29, R29, R22, R10 ;  /* 0x000000161d1d7223 */ /* 0x000fca000000000a */
[----:B------:R-:W-:-:S05]  /*32c0*/  F2FP.TF32.F32.PACK_B R29, R29 ;  /* 0x0000001dff1d723e */ /* 0x000fca00024050ff */
[----:B------:R0:W-:Y:S01]  /*32d0*/  @P3 STG.E desc[UR52][R6.64+0x24], R29 ;  /* 0x0000241d06003986 */ /* 0x0001e2000c101934 */
[----:B------:R-:W-:Y:S05]  /*32e0*/  @!P0 BRA `(.L_x_42) ;  /* 0x0000000000048947 */ /* 0x000fea0003800000 */
[----:B------:R0:W5:Y:S02]  /*32f0*/  LDG.E.LTC128B R15, desc[UR52][R4.64+0x20] ;  /* 0x00002034040f7981 */ /* 0x000164000c1e1920 */
.L_x_42:
[----:B------:R-:W-:Y:S05]  /*3300*/  BSYNC B1 ;  /* 0x0000000000017941 */ /* 0x000fea0003800000 */
.L_x_41:
[----:B-----5:R-:W-:Y:S01]  /*3310*/  LOP3.LUT R10, R15, 0xffffe000, RZ, 0xc0, !PT ;  /* 0xffffe0000f0a7812 */ /* 0x020fe200078ec0ff */
[----:B------:R-:W-:Y:S01]  /*3320*/  BSSY B1, `(.L_x_43) ;  /* 0x0000008000017945 */ /* 0x000fe20003800000 */
[----:B------:R-:W-:-:S03]  /*3330*/  ISETP.GT.AND P1, PT, R0, 0x8, P1 ;  /* 0x000000080000780c */ /* 0x000fc60000f24270 */
[----:B0-----:R-:W-:-:S04]  /*3340*/  FMUL R11, R10, R23 ;  /* 0x000000170a0b7220 */ /* 0x001fc80000400000 */
[----:B------:R-:W-:-:S05]  /*3350*/  FFMA R11, R30, R22, R11 ;  /* 0x000000161e0b7223 */ /* 0x000fca000000000b */
[----:B------:R-:W-:-:S05]  /*3360*/  F2FP.TF32.F32.PACK_B R11, R11 ;  /* 0x0000000bff0b723e */ /* 0x000fca00024050ff */
[----:B------:R0:W-:Y:S01]  /*3370*/  @P0 STG.E desc[UR52][R8.64+0x20], R11 ;  /* 0x0000200b08000986 */ /* 0x0001e2000c101934 */
[----:B------:R-:W-:Y:S05]  /*3380*/  @!P1 BRA `(.L_x_44) ;  /* 0x0000000000049947 */ /* 0x000fea0003800000 */
[----:B------:R0:W5:Y:S02]  /*3390*/  LDG.E.LTC128B R15, desc[UR52][R4.64+0x24] ;  /* 0x00002434040f7981 */ /* 0x000164000c1e1920 */
.L_x_44:
[----:B------:R-:W-:Y:S05]  /*33a0*/  BSYNC B1 ;  /* 0x0000000000017941 */ /* 0x000fea0003800000 */
.L_x_43:
        /* <DEDUP_REMOVED lines=10> */
.L_x_46:
[----:B------:R-:W-:Y:S05]  /*3450*/  BSYNC B1 ;  /* 0x0000000000017941 */ /* 0x000fea0003800000 */
.L_x_45:
[----:B-----5:R-:W-:Y:S01]  /*3460*/  LOP3.LUT R10, R15, 0xffffe000, RZ, 0xc0, !PT ;  /* 0xffffe0000f0a7812 */ /* 0x020fe200078ec0ff */
[----:B------:R-:W-:Y:S01]  /*3470*/  BSSY B1, `(.L_x_47) ;  /* 0x0000009000017945 */ /* 0x000fe20003800000 */
[----:B------:R-:W-:-:S03]  /*3480*/  ISETP.GT.AND P1, PT, R18, 0x11, PT ;  /* 0x000000111200780c */ /* 0x000fc60003f24270 */
[----:B0-----:R-:W-:Y:S01]  /*3490*/  FMUL R11, R10, R23 ;  /* 0x000000170a0b7220 */ /* 0x001fe20000400000 */
[----:B------:R-:W-:-:S03]  /*34a0*/  ISETP.GT.AND P3, PT, R0, RZ, P1 ;  /* 0x000000ff0000720c */ /* 0x000fc60000f64270 */
[----:B------:R-:W-:-:S05]  /*34b0*/  FFMA R11, R32, R22, R11 ;  /* 0x00000016200b7223 */ /* 0x000fca000000000b */
[----:B------:R-:W-:-:S05]  /*34c0*/  F2FP.TF32.F32.PACK_B R11, R11 ;  /* 0x0000000bff0b723e */ /* 0x000fca00024050ff */
[----:B------:R0:W-:Y:S01]  /*34d0*/  @P2 STG.E desc[UR52][R6.64+0x40], R11 ;  /* 0x0000400b06002986 */ /* 0x0001e2000c101934 */
[----:B------:R-:W-:Y:S05]  /*34e0*/  @!P3 BRA `(.L_x_48) ;  /* 0x000000000004b947 */ /* 0x000fea0003800000 */
[----:B------:R0:W5:Y:S02]  /*34f0*/  LDG.E.LTC128B R15, desc[UR52][R2.64+0x44] ;  /* 0x00004434020f7981 */ /* 0x000164000c1e1920 */
.L_x_48:
[----:B------:R-:W-:Y:S05]  /*3500*/  BSYNC B1 ;  /* 0x0000000000017941 */ /* 0x000fea0003800000 */
.L_x_47:
        /* <DEDUP_REMOVED lines=9> */
.L_x_50:
[----:B------:R-:W-:Y:S05]  /*35a0*/  BSYNC B1 ;  /* 0x0000000000017941 */ /* 0x000fea0003800000 */
.L_x_49:
        /* <DEDUP_REMOVED lines=9> */
.L_x_52:
[----:B------:R-:W-:Y:S05]  /*3640*/  BSYNC B1 ;  /* 0x0000000000017941 */ /* 0x000fea0003800000 */
.L_x_51:
        /* <DEDUP_REMOVED lines=10> */
.L_x_54:
[----:B------:R-:W-:Y:S05]  /*36f0*/  BSYNC B1 ;  /* 0x0000000000017941 */ /* 0x000fea0003800000 */
.L_x_53:
        /* <DEDUP_REMOVED lines=10> */
.L_x_56:
[----:B------:R-:W-:Y:S05]  /*37a0*/  BSYNC B1 ;  /* 0x0000000000017941 */ /* 0x000fea0003800000 */
.L_x_55:
        /* <DEDUP_REMOVED lines=9> */
.L_x_58:
[----:B------:R-:W-:Y:S05]  /*3840*/  BSYNC B1 ;  /* 0x0000000000017941 */ /* 0x000fea0003800000 */
.L_x_57:
        /* <DEDUP_REMOVED lines=9> */
.L_x_60:
[----:B------:R-:W-:Y:S05]  /*38e0*/  BSYNC B1 ;  /* 0x0000000000017941 */ /* 0x000fea0003800000 */
.L_x_59:
        /* <DEDUP_REMOVED lines=10> */
.L_x_62:
[----:B------:R-:W-:Y:S05]  /*3990*/  BSYNC B1 ;  /* 0x0000000000017941 */ /* 0x000fea0003800000 */
.L_x_61:
        /* <DEDUP_REMOVED lines=10> */
.L_x_64:
[----:B------:R-:W-:Y:S05]  /*3a40*/  BSYNC B1 ;  /* 0x0000000000017941 */ /* 0x000fea0003800000 */
.L_x_63:
        /* <DEDUP_REMOVED lines=9> */
.L_x_66:
[----:B------:R-:W-:Y:S05]  /*3ae0*/  BSYNC B1 ;  /* 0x0000000000017941 */ /* 0x000fea0003800000 */
.L_x_65:
        /* <DEDUP_REMOVED lines=9> */
.L_x_68:
[----:B------:R-:W-:Y:S05]  /*3b80*/  BSYNC B1 ;  /* 0x0000000000017941 */ /* 0x000fea0003800000 */
.L_x_67:
        /* <DEDUP_REMOVED lines=10> */
.L_x_70:
[----:B------:R-:W-:Y:S05]  /*3c30*/  BSYNC B1 ;  /* 0x0000000000017941 */ /* 0x000fea0003800000 */
.L_x_69:
        /* <DEDUP_REMOVED lines=10> */
.L_x_72:
[----:B------:R-:W-:Y:S05]  /*3ce0*/  BSYNC B1 ;  /* 0x0000000000017941 */ /* 0x000fea0003800000 */
.L_x_71:
        /* <DEDUP_REMOVED lines=9> */
.L_x_74:
[----:B------:R-:W-:Y:S05]  /*3d80*/  BSYNC B1 ;  /* 0x0000000000017941 */ /* 0x000fea0003800000 */
.L_x_73:
        /* <DEDUP_REMOVED lines=9> */
.L_x_76:
[----:B------:R-:W-:Y:S05]  /*3e20*/  BSYNC B1 ;  /* 0x0000000000017941 */ /* 0x000fea0003800000 */
.L_x_75:
        /* <DEDUP_REMOVED lines=10> */
.L_x_78:
[----:B------:R-:W-:Y:S05]  /*3ed0*/  BSYNC B1 ;  /* 0x0000000000017941 */ /* 0x000fea0003800000 */
.L_x_77:
        /* <DEDUP_REMOVED lines=10> */
.L_x_80:
[----:B------:R-:W-:Y:S05]  /*3f80*/  BSYNC B1 ;  /* 0x0000000000017941 */ /* 0x000fea0003800000 */
.L_x_79:
        /* <DEDUP_REMOVED lines=9> */
.L_x_82:
[----:B------:R-:W-:Y:S05]  /*4020*/  BSYNC B1 ;  /* 0x0000000000017941 */ /* 0x000fea0003800000 */
.L_x_81:
        /* <DEDUP_REMOVED lines=9> */
.L_x_84:
[----:B------:R-:W-:Y:S05]  /*40c0*/  BSYNC B1 ;  /* 0x0000000000017941 */ /* 0x000fea0003800000 */
.L_x_83:
        /* <DEDUP_REMOVED lines=10> */
.L_x_86:
[----:B------:R-:W-:Y:S05]  /*4170*/  BSYNC B1 ;  /* 0x0000000000017941 */ /* 0x000fea0003800000 */
.L_x_85:
        /* <DEDUP_REMOVED lines=10> */
.L_x_88:
[----:B------:R-:W-:Y:S05]  /*4220*/  BSYNC B1 ;  /* 0x0000000000017941 */ /* 0x000fea0003800000 */
.L_x_87:
        /* <DEDUP_REMOVED lines=9> */
.L_x_90:
[----:B------:R-:W-:Y:S05]  /*42c0*/  BSYNC B1 ;  /* 0x0000000000017941 */ /* 0x000fea0003800000 */
.L_x_89:
        /* <DEDUP_REMOVED lines=9> */
.L_x_92:
[----:B------:R-:W-:Y:S05]  /*4360*/  BSYNC B1 ;  /* 0x0000000000017941 */ /* 0x000fea0003800000 */
.L_x_91:
        /* <DEDUP_REMOVED lines=10> */
.L_x_94:
[----:B------:R-:W-:Y:S05]  /*4410*/  BSYNC B1 ;  /* 0x0000000000017941 */ /* 0x000fea0003800000 */
.L_x_93:
        /* <DEDUP_REMOVED lines=10> */
.L_x_96:
[----:B------:R-:W-:Y:S05]  /*44c0*/  BSYNC B1 ;  /* 0x0000000000017941 */ /* 0x000fea0003800000 */
.L_x_95:
        /* <DEDUP_REMOVED lines=9> */
.L_x_98:
[----:B------:R-:W-:Y:S05]  /*4560*/  BSYNC B1 ;  /* 0x0000000000017941 */ /* 0x000fea0003800000 */
.L_x_97:
        /* <DEDUP_REMOVED lines=9> */
.L_x_100:
[----:B------:R-:W-:Y:S05]  /*4600*/  BSYNC B1 ;  /* 0x0000000000017941 */ /* 0x000fea0003800000 */
.L_x_99:
        /* <DEDUP_REMOVED lines=10> */
.L_x_102:
[----:B------:R-:W-:Y:S05]  /*46b0*/  BSYNC B1 ;  /* 0x0000000000017941 */ /* 0x000fea0003800000 */
.L_x_101:
        /* <DEDUP_REMOVED lines=10> */
.L_x_104:
[----:B------:R-:W-:Y:S05]  /*4760*/  BSYNC B1 ;  /* 0x0000000000017941 */ /* 0x000fea0003800000 */
.L_x_103:
        /* <DEDUP_REMOVED lines=9> */
.L_x_106:
[----:B------:R-:W-:Y:S05]  /*4800*/  BSYNC B1 ;  /* 0x0000000000017941 */ /* 0x000fea0003800000 */
.L_x_105:
        /* <DEDUP_REMOVED lines=9> */
.L_x_108:
[----:B------:R-:W-:Y:S05]  /*48a0*/  BSYNC B1 ;  /* 0x0000000000017941 */ /* 0x000fea0003800000 */
.L_x_107:
        /* <DEDUP_REMOVED lines=10> */
.L_x_110:
[----:B------:R-:W-:Y:S05]  /*4950*/  BSYNC B1 ;  /* 0x0000000000017941 */ /* 0x000fea0003800000 */
.L_x_109:
        /* <DEDUP_REMOVED lines=10> */
.L_x_112:
[----:B------:R-:W-:Y:S05]  /*4a00*/  BSYNC B1 ;  /* 0x0000000000017941 */ /* 0x000fea0003800000 */
.L_x_111:
        /* <DEDUP_REMOVED lines=9> */
.L_x_114:
[----:B------:R-:W-:Y:S05]  /*4aa0*/  BSYNC B1 ;  /* 0x0000000000017941 */ /* 0x000fea0003800000 */
.L_x_113:
        /* <DEDUP_REMOVED lines=9> */
.L_x_116:
[----:B------:R-:W-:Y:S05]  /*4b40*/  BSYNC B1 ;  /* 0x0000000000017941 */ /* 0x000fea0003800000 */
.L_x_115:
        /* <DEDUP_REMOVED lines=10> */
.L_x_118:
[----:B------:R-:W-:Y:S05]  /*4bf0*/  BSYNC B1 ;  /* 0x0000000000017941 */ /* 0x000fea0003800000 */
.L_x_117:
        /* <DEDUP_REMOVED lines=10> */
.L_x_120:
[----:B------:R-:W-:Y:S05]  /*4ca0*/  BSYNC B1 ;  /* 0x0000000000017941 */ /* 0x000fea0003800000 */
.L_x_119:
        /* <DEDUP_REMOVED lines=9> */
.L_x_122:
[----:B------:R-:W-:Y:S05]  /*4d40*/  BSYNC B1 ;  /* 0x0000000000017941 */ /* 0x000fea0003800000 */
.L_x_121:
        /* <DEDUP_REMOVED lines=9> */
.L_x_124:
[----:B------:R-:W-:Y:S05]  /*4de0*/  BSYNC B1 ;  /* 0x0000000000017941 */ /* 0x000fea0003800000 */
.L_x_123:
        /* <DEDUP_REMOVED lines=10> */
.L_x_126:
[----:B------:R-:W-:Y:S05]  /*4e90*/  BSYNC B1 ;  /* 0x0000000000017941 */ /* 0x000fea0003800000 */
.L_x_125:
        /* <DEDUP_REMOVED lines=10> */
.L_x_128:
[----:B------:R-:W-:Y:S05]  /*4f40*/  BSYNC B1 ;  /* 0x0000000000017941 */ /* 0x000fea0003800000 */
.L_x_127:
        /* <DEDUP_REMOVED lines=9> */
.L_x_130:
[----:B------:R-:W-:Y:S05]  /*4fe0*/  BSYNC B1 ;  /* 0x0000000000017941 */ /* 0x000fea0003800000 */
.L_x_129:
        /* <DEDUP_REMOVED lines=9> */
.L_x_132:
[----:B------:R-:W-:Y:S05]  /*5080*/  BSYNC B1 ;  /* 0x0000000000017941 */ /* 0x000fea0003800000 */
.L_x_131:
        /* <DEDUP_REMOVED lines=10> */
.L_x_134:
[----:B------:R-:W-:Y:S05]  /*5130*/  BSYNC B1 ;  /* 0x0000000000017941 */ /* 0x000fea0003800000 */
.L_x_133:
        /* <DEDUP_REMOVED lines=10> */
.L_x_136:
[----:B------:R-:W-:Y:S05]  /*51e0*/  BSYNC B1 ;  /* 0x0000000000017941 */ /* 0x000fea0003800000 */
.L_x_135:
        /* <DEDUP_REMOVED lines=9> */
.L_x_138:
[----:B------:R-:W-:Y:S05]  /*5280*/  BSYNC B1 ;  /* 0x0000000000017941 */ /* 0x000fea0003800000 */
.L_x_137:
        /* <DEDUP_REMOVED lines=9> */
.L_x_140:
[----:B------:R-:W-:Y:S05]  /*5320*/  BSYNC B1 ;  /* 0x0000000000017941 */ /* 0x000fea0003800000 */
.L_x_139:
        /* <DEDUP_REMOVED lines=10> */
.L_x_142:
[----:B------:R-:W-:Y:S05]  /*53d0*/  BSYNC B1 ;  /* 0x0000000000017941 */ /* 0x000fea0003800000 */
.L_x_141:
        /* <DEDUP_REMOVED lines=10> */
.L_x_144:
[----:B------:R-:W-:Y:S05]  /*5480*/  BSYNC B1 ;  /* 0x0000000000017941 */ /* 0x000fea0003800000 */
.L_x_143:
        /* <DEDUP_REMOVED lines=9> */
.L_x_146:
[----:B------:R-:W-:Y:S05]  /*5520*/  BSYNC B1 ;  /* 0x0000000000017941 */ /* 0x000fea0003800000 */
.L_x_145:
        /* <DEDUP_REMOVED lines=9> */
.L_x_148:
[----:B------:R-:W-:Y:S05]  /*55c0*/  BSYNC B1 ;  /* 0x0000000000017941 */ /* 0x000fea0003800000 */
.L_x_147:
        /* <DEDUP_REMOVED lines=10> */
.L_x_150:
[----:B------:R-:W-:Y:S05]  /*5670*/  BSYNC B1 ;  /* 0x0000000000017941 */ /* 0x000fea0003800000 */
.L_x_149:
        /* <DEDUP_REMOVED lines=10> */
.L_x_152:
[----:B------:R-:W-:Y:S05]  /*5720*/  BSYNC B1 ;  /* 0x0000000000017941 */ /* 0x000fea0003800000 */
.L_x_151:
[----:B01---5:R-:W-:Y:S01]  /*5730*/  LOP3.LUT R2, R15, 0xffffe000, RZ, 0xc0, !PT ;  /* 0xffffe0000f027812 */ /* 0x023fe200078ec0ff */
        /* <DEDUP_REMOVED lines=8> */
.L_x_154:
[----:B------:R-:W-:Y:S05]  /*57c0*/  BSYNC B1 ;  /* 0x0000000000017941 */ /* 0x000fea0003800000 */
.L_x_153:
[----:B-----5:R-:W-:Y:S01]  /*57d0*/  LOP3.LUT R2, R15, 0xffffe000, RZ, 0xc0, !PT ;  /* 0xffffe0000f027812 */ /* 0x020fe200078ec0ff */
[----:B------:R-:W-:Y:S01]  /*57e0*/  BSSY B1, `(.L_x_155) ;  /* 0x000000a000017945 */ /* 0x000fe20003800000 */
[----:B------:R-:W-:-:S03]  /*57f0*/  ISETP.GT.AND P1, PT, R0, 0x8, P1 ;  /* 0x000000080000780c */ /* 0x000fc60000f24270 */
[----:B------:R-:W-:Y:S01]  /*5800*/  FMUL R3, R2, R23 ;  /* 0x0000001702037220 */ /* 0x000fe20000400000 */
[----:B------:R-:W-:-:S03]  /*5810*/  @P0 IMAD.MOV.U32 R2, RZ, RZ, R8 ;  /* 0x000000ffff020224 */ /* 0x000fc600078e0008 */
[----:B0-----:R-:W-:Y:S01]  /*5820*/  FFMA R7, R86, R22, R3 ;  /* 0x0000001656077223 */ /* 0x001fe20000000003 */
[----:B------:R-:W-:-:S04]  /*5830*/  @P0 IMAD.MOV.U32 R3, RZ, RZ, R9 ;  /* 0x000000ffff030224 */ /* 0x000fc800078e0009 */
[----:B------:R-:W-:-:S05]  /*5840*/  F2FP.TF32.F32.PACK_B R7, R7 ;  /* 0x00000007ff07723e */ /* 0x000fca00024050ff */
[----:B------:R0:W-:Y:S01]  /*5850*/  @P0 STG.E desc[UR52][R2.64+0x1e0], R7 ;  /* 0x0001e00702000986 */ /* 0x0001e2000c101934 */
[----:B------:R-:W-:Y:S05]  /*5860*/  @!P1 BRA `(.L_x_156) ;  /* 0x0000000000049947 */ /* 0x000fea0003800000 */
[----:B------:R0:W5:Y:S02]  /*5870*/  LDG.E.LTC128B R15, desc[UR52][R4.64+0x1e4] ;  /* 0x0001e434040f7981 */ /* 0x000164000c1e1920 */
.L_x_156:
[----:B------:R-:W-:Y:S05]  /*5880*/  BSYNC B1 ;  /* 0x0000000000017941 */ /* 0x000fea0003800000 */
.L_x_155:
[----:B------:R-:W-:Y:S05]  /*5890*/  @!P1 BRA `(.L_x_157) ;  /* 0x0000001000b09947 */ /* 0x000fea0003800000 */
[----:B-----5:R-:W-:-:S05]  /*58a0*/  LOP3.LUT R0, R15, 0xffffe000, RZ, 0xc0, !PT ;  /* 0xffffe0000f007812 */ /* 0x020fca00078ec0ff */
[----:B------:R-:W-:-:S04]  /*58b0*/  FMUL R0, R0, R23 ;  /* 0x0000001700007220 */ /* 0x000fc80000400000 */
[----:B------:R-:W-:-:S05]  /*58c0*/  FFMA R87, R87, R22, R0 ;  /* 0x0000001657577223 */ /* 0x000fca0000000000 */
[----:B------:R-:W-:-:S05]  /*58d0*/  F2FP.TF32.F32.PACK_B R87, R87 ;  /* 0x00000057ff57723e */ /* 0x000fca00024050ff */
[----:B------:R0:W-:Y:S01]  /*58e0*/  STG.E desc[UR52][R8.64+0x1e4], R87 ;  /* 0x0001e45708007986 */ /* 0x0001e2000c101934 */
[----:B------:R-:W-:Y:S05]  /*58f0*/  BRA `(.L_x_157) ;  /* 0x0000001000987947 */ /* 0x000fea0003800000 */
.L_x_32:
[----:B------:R-:W-:Y:S01]  /*5900*/  ULDC.64 UR4, c[0x0][0x5c0] ;  /* 0x0001700000047ab9 */ /* 0x000fe20000000a00 */
[-C--:B------:R-:W-:Y:S01]  /*5910*/  FMUL R9, R24, R22.reuse ;  /* 0x0000001618097220 */ /* 0x080fe20000400000 */
[----:B------:R-:W-:Y:S01]  /*5920*/  LEA R2, P1, R20, UR4, 0x2 ;  /* 0x0000000414027c11 */ /* 0x000fe2000f8210ff */
[-C--:B------:R-:W-:Y:S01]  /*5930*/  FMUL R25, R25, R22.reuse ;  /* 0x0000001619197220 */ /* 0x080fe20000400000 */
[----:B------:R-:W-:Y:S01]  /*5940*/  ISETP.GT.AND P3, PT, R18, 0x1, PT ;  /* 0x000000011200780c */ /* 0x000fe20003f64270 */
[-C--:B------:R-:W-:Y:S01]  /*5950*/  FMUL R27, R27, R22.reuse ;  /* 0x000000161b1b7220 */ /* 0x080fe20000400000 */
[----:B------:R-:W-:Y:S01]  /*5960*/  F2FP.TF32.F32.PACK_B R9, R9 ;  /* 0x00000009ff09723e */ /* 0x000fe200024050ff */
[-C--:B------:R-:W-:Y:S01]  /*5970*/  FMUL R29, R29, R22.reuse ;  /* 0x000000161d1d7220 */ /* 0x080fe20000400000 */
[----:B------:R-:W-:Y:S01]  /*5980*/  LEA.HI.X R3, R20, UR5, R7, 0x2, P1 ;  /* 0x0000000514037c11 */ /* 0x000fe200088f1407 */
[-C--:B------:R-:W-:Y:S01]  /*5990*/  FMUL R7, R26, R22.reuse ;  /* 0x000000161a077220 */ /* 0x080fe20000400000 */
[----:B------:R-:W-:Y:S01]  /*59a0*/  ISETP.GT.AND P1, PT, R0, RZ, P3 ;  /* 0x000000ff0000720c */ /* 0x000fe20001f24270 */
[-C--:B------:R-:W-:Y:S01]  /*59b0*/  FMUL R11, R30, R22.reuse ;  /* 0x000000161e0b7220 */ /* 0x080fe20000400000 */
[----:B------:R-:W-:Y:S01]  /*59c0*/  F2FP.TF32.F32.PACK_B R25, R25 ;  /* 0x00000019ff19723e */ /* 0x000fe200024050ff */
[----:B------:R0:W-:Y:S01]  /*59d0*/  @P2 STG.E desc[UR52][R2.64], R9 ;  /* 0x0000000902002986 */ /* 0x0001e2000c101934 */
[----:B------:R-:W-:Y:S01]  /*59e0*/  ISETP.GT.AND P2, PT, R0, 0x8, P0 ;  /* 0x000000080000780c */ /* 0x000fe20000744270 */
[-C--:B------:R-:W-:Y:S01]  /*59f0*/  FMUL R31, R31, R22.reuse ;  /* 0x000000161f1f7220 */ /* 0x080fe20000400000 */
[----:B------:R-:W-:Y:S01]  /*5a00*/  ISETP.GT.AND P0, PT, R18, 0x8, PT ;  /* 0x000000081200780c */ /* 0x000fe20003f04270 */
[-C--:B------:R-:W-:Y:S01]  /*5a10*/  FMUL R33, R33, R22.reuse ;  /* 0x0000001621217220 */ /* 0x080fe20000400000 */
[----:B------:R-:W-:Y:S01]  /*5a20*/  SHF.L.U64.HI R5, R93, 0x2, R92 ;  /* 0x000000025d057819 */ /* 0x000fe2000001025c */
[----:B------:R-:W-:Y:S01]  /*5a30*/  FMUL R35, R35, R22 ;  /* 0x0000001623237220 */ /* 0x000fe20000400000 */
[----:B------:R-:W-:Y:S01]  /*5a40*/  LEA R4, P4, R93, R2, 0x2 ;  /* 0x000000025d047211 */ /* 0x000fe200078810ff */
[-C--:B------:R-:W-:Y:S01]  /*5a50*/  FMUL R37, R37, R22.reuse ;  /* 0x0000001625257220 */ /* 0x080fe20000400000 */
[C---:B------:R-:W-:Y:S01]  /*5a60*/  ISETP.GT.AND P3, PT, R0.reuse, 0x8, P3 ;  /* 0x000000080000780c */ /* 0x040fe20001f64270 */
[----:B------:R-:W-:Y:S01]  /*5a70*/  @P1 STG.E desc[UR52][R2.64+0x4], R25 ;  /* 0x0000041902001986 */ /* 0x000fe2000c101934 */
[----:B------:R-:W-:Y:S01]  /*5a80*/  ISETP.GT.AND P5, PT, R0, RZ, P0 ;  /* 0x000000ff0000720c */ /* 0x000fe200007a4270 */
[----:B------:R-:W-:Y:S01]  /*5a90*/  IMAD.X R5, R5, 0x1, R3, P4 ;  /* 0x0000000105057824 */ /* 0x000fe200020e0603 */
[----:B------:R-:W-:Y:S01]  /*5aa0*/  F2FP.TF32.F32.PACK_B R7, R7 ;  /* 0x00000007ff07723e */ /* 0x000fe200024050ff */
[-C--:B0-----:R-:W-:Y:S01]  /*5ab0*/  FMUL R9, R28, R22.reuse ;  /* 0x000000161c097220 */ /* 0x081fe20000400000 */
[----:B------:R-:W-:Y:S01]  /*5ac0*/  ISETP.GT.AND P1, PT, R18, 0x9, PT ;  /* 0x000000091200780c */ /* 0x000fe20003f24270 */
[-C--:B------:R-:W-:Y:S01]  /*5ad0*/  FMUL R39, R39, R22.reuse ;  /* 0x0000001627277220 */ /* 0x080fe20000400000 */
[----:B------:R-:W-:Y:S01]  /*5ae0*/  F2FP.TF32.F32.PACK_B R27, R27 ;  /* 0x0000001bff1b723e */ /* 0x000fe200024050ff */
[----:B------:R0:W-:Y:S01]  /*5af0*/  @P2 STG.E desc[UR52][R4.64], R7 ;  /* 0x0000000704002986 */ /* 0x0001e2000c101934 */
[----:B------:R-:W-:Y:S01]  /*5b00*/  F2FP.TF32.F32.PACK_B R9, R9 ;  /* 0x00000009ff09723e */ /* 0x000fe200024050ff */
[-C--:B------:R-:W-:Y:S01]  /*5b10*/  FMUL R41, R41, R22.reuse ;  /* 0x0000001629297220 */ /* 0x080fe20000400000 */
[C---:B------:R-:W-:Y:S01]  /*5b20*/  ISETP.GT.AND P4, PT, R0.reuse, RZ, P1 ;  /* 0x000000ff0000720c */ /* 0x040fe20000f84270 */
[----:B------:R-:W-:Y:S01]  /*5b30*/  @P3 STG.E desc[UR52][R4.64+0x4], R27 ;  /* 0x0000041b04003986 */ /* 0x000fe2000c101934 */
[----:B------:R-:W-:Y:S01]  /*5b40*/  ISETP.GT.AND P2, PT, R0, 0x8, P0 ;  /* 0x000000080000780c */ /* 0x000fe20000744270 */
[-C--:B------:R-:W-:Y:S01]  /*5b50*/  FMUL R43, R43, R22.reuse ;  /* 0x000000162b2b7220 */ /* 0x080fe20000400000 */
[----:B------:R-:W-:Y:S01]  /*5b60*/  ISETP.GT.AND P0, PT, R18, 0x10, PT ;  /* 0x000000101200780c */ /* 0x000fe20003f04270 */
[----:B------:R1:W-:Y:S01]  /*5b70*/  @P5 STG.E desc[UR52][R2.64+0x20], R9 ;  /* 0x0000200902005986 */ /* 0x0003e2000c101934 */
[C---:B------:R-:W-:Y:S01]  /*5b80*/  ISETP.GT.AND P3, PT, R0.reuse, 0x8, P1 ;  /* 0x000000080000780c */ /* 0x040fe20000f64270 */
[-C--:B------:R-:W-:Y:S01]  /*5b90*/  FMUL R45, R45, R22.reuse ;  /* 0x000000162d2d7220 */ /* 0x080fe20000400000 */
[----:B------:R-:W-:Y:S01]  /*5ba0*/  ISETP.GT.AND P5, PT, R0, RZ, P0 ;  /* 0x000000ff0000720c */ /* 0x000fe200007a4270 */
[-C--:B0-----:R-:W-:Y:S01]  /*5bb0*/  FMUL R7, R32, R22.reuse ;  /* 0x0000001620077220 */ /* 0x081fe20000400000 */
[----:B------:R-:W-:Y:S01]  /*5bc0*/  F2FP.TF32.F32.PACK_B R29, R29 ;  /* 0x0000001dff1d723e */ /* 0x000fe200024050ff */
[-C--:B------:R-:W-:Y:S01]  /*5bd0*/  FMUL R47, R47, R22.reuse ;  /* 0x000000162f2f7220 */ /* 0x080fe20000400000 */
[----:B------:R-:W-:Y:S01]  /*5be0*/  F2FP.TF32.F32.PACK_B R11, R11 ;  /* 0x0000000bff0b723e */ /* 0x000fe200024050ff */
[-C--:B------:R-:W-:Y:S01]  /*5bf0*/  FMUL R49, R49, R22.reuse ;  /* 0x0000001631317220 */ /* 0x080fe20000400000 */
[----:B------:R-:W-:Y:S01]  /*5c00*/  ISETP.GT.AND P1, PT, R18, 0x11, PT ;  /* 0x000000111200780c */ /* 0x000fe20003f24270 */
[----:B------:R-:W-:Y:S01]  /*5c10*/  @P4 STG.E desc[UR52][R2.64+0x24], R29 ;  /* 0x0000241d02004986 */ /* 0x000fe2000c101934 */
[----:B------:R-:W-:Y:S01]  /*5c20*/  F2FP.TF32.F32.PACK_B R31, R31 ;  /* 0x0000001fff1f723e */ /* 0x000fe200024050ff */
[-C--:B-1----:R-:W-:Y:S01]  /*5c30*/  FMUL R9, R34, R22.reuse ;  /* 0x0000001622097220 */ /* 0x082fe20000400000 */
[----:B------:R-:W-:Y:S01]  /*5c40*/  F2FP.TF32.F32.PACK_B R7, R7 ;  /* 0x00000007ff07723e */ /* 0x000fe200024050ff */
[----:B------:R0:W-:Y:S01]  /*5c50*/  @P2 STG.E desc[UR52][R4.64+0x20], R11 ;  /* 0x0000200b04002986 */ /* 0x0001e2000c101934 */
[C---:B------:R-:W-:Y:S01]  /*5c60*/  ISETP.GT.AND P4, PT, R0.reuse, RZ, P1 ;  /* 0x000000ff0000720c */ /* 0x040fe20000f84270 */
[-C--:B------:R-:W-:Y:S01]  /*5c70*/  FMUL R51, R51, R22.reuse ;  /* 0x0000001633337220 */ /* 0x080fe20000400000 */
[----:B------:R-:W-:Y:S01]  /*5c80*/  ISETP.GT.AND P2, PT, R0, 0x8, P0 ;  /* 0x000000080000780c */ /* 0x000fe20000744270 */
[----:B------:R-:W-:Y:S01]  /*5c90*/  @P3 STG.E desc[UR52][R4.64+0x24], R31 ;  /* 0x0000241f04003986 */ /* 0x000fe2000c101934 */
[----:B------:R-:W-:Y:S01]  /*5ca0*/  ISETP.GT.AND P0, PT, R18, 0x18, PT ;  /* 0x000000181200780c */ /* 0x000fe20003f04270 */
[-C--:B------:R-:W-:Y:S01]  /*5cb0*/  FMUL R53, R53, R22.reuse ;  /* 0x0000001635357220 */ /* 0x080fe20000400000 */
[C---:B------:R-:W-:Y:S01]  /*5cc0*/  ISETP.GT.AND P3, PT, R0.reuse, 0x8, P1 ;  /* 0x000000080000780c */ /* 0x040fe20000f64270 */
[----:B------:R1:W-:Y:S01]  /*5cd0*/  @P5 STG.E desc[UR52][R2.64+0x40], R7 ;  /* 0x0000400702005986 */ /* 0x0003e2000c101934 */
[----:B------:R-:W-:Y:S01]  /*5ce0*/  ISETP.GT.AND P5, PT, R0, RZ, P0 ;  /* 0x000000ff0000720c */ /* 0x000fe200007a4270 */
[-C--:B------:R-:W-:Y:S01]  /*5cf0*/  FMUL R55, R55, R22.reuse ;  /* 0x0000001637377220 */ /* 0x080fe20000400000 */
[----:B------:R-:W-:Y:S01]  /*5d00*/  F2FP.TF32.F32.PACK_B R33, R33 ;  /* 0x00000021ff21723e */ /* 0x000fe200024050ff */
[-C--:B0-----:R-:W-:Y:S01]  /*5d10*/  FMUL R11, R38, R22.reuse ;  /* 0x00000016260b7220 */ /* 0x081fe20000400000 */
[----:B------:R-:W-:Y:S01]  /*5d20*/  F2FP.TF32.F32.PACK_B R9, R9 ;  /* 0x00000009ff09723e */ /* 0x000fe200024050ff */
[-C--:B------:R-:W-:Y:S01]  /*5d30*/  FMUL R57, R57, R22.reuse ;  /* 0x0000001639397220 */ /* 0x080fe20000400000 */
[----:B------:R-:W-:Y:S01]  /*5d40*/  ISETP.GT.AND P1, PT, R18, 0x19, PT ;  /* 0x000000191200780c */ /* 0x000fe20003f24270 */
[----:B------:R-:W-:Y:S01]  /*5d50*/  @P4 STG.E desc[UR52][R2.64+0x44], R33 ;  /* 0x0000442102004986 */ /* 0x000fe2000c101934 */
[----:B------:R-:W-:Y:S01]  /*5d60*/  F2FP.TF32.F32.PACK_B R35, R35 ;  /* 0x00000023ff23723e */ /* 0x000fe200024050ff */
[-C--:B------:R-:W-:Y:S01]  /*5d70*/  FMUL R59, R59, R22.reuse ;  /* 0x000000163b3b7220 */ /* 0x080fe20000400000 */
[----:B------:R-:W-:Y:S01]  /*5d80*/  ISETP.GT.AND P4, PT, R0, RZ, P1 ;  /* 0x000000ff0000720c */ /* 0x000fe20000f84270 */
[-C--:B-1----:R-:W-:Y:S01]  /*5d90*/  FMUL R7, R36, R22.reuse ;  /* 0x0000001624077220 */ /* 0x082fe20000400000 */
[----:B------:R0:W-:Y:S01]  /*5da0*/  @P2 STG.E desc[UR52][R4.64+0x40], R9 ;  /* 0x0000400904002986 */ /* 0x0001e2000c101934 */
[----:B------:R-:W-:Y:S01]  /*5db0*/  ISETP.GT.AND P2, PT, R0, 0x8, P0 ;  /* 0x000000080000780c */ /* 0x000fe20000744270 */
[-C--:B------:R-:W-:Y:S01]  /*5dc0*/  FMUL R61, R61, R22.reuse ;  /* 0x000000163d3d7220 */ /* 0x080fe20000400000 */
[----:B------:R-:W-:Y:S01]  /*5dd0*/  ISETP.GT.AND P0, PT, R18, 0x20, PT ;  /* 0x000000201200780c */ /* 0x000fe20003f04270 */
[----:B------:R-:W-:Y:S01]  /*5de0*/  @P3 STG.E desc[UR52][R4.64+0x44], R35 ;  /* 0x0000442304003986 */ /* 0x000fe2000c101934 */
[----:B------:R-:W-:Y:S01]  /*5df0*/  F2FP.TF32.F32.PACK_B R7, R7 ;  /* 0x00000007ff07723e */ /* 0x000fe200024050ff */
[-C--:B------:R-:W-:Y:S01]  /*5e00*/  FMUL R63, R63, R22.reuse ;  /* 0x000000163f3f7220 */ /* 0x080fe20000400000 */
[C---:B------:R-:W-:Y:S01]  /*5e10*/  ISETP.GT.AND P3, PT, R0.reuse, 0x8, P1 ;  /* 0x000000080000780c */ /* 0x040fe20000f64270 */
[-C--:B------:R-:W-:Y:S01]  /*5e20*/  FMUL R65, R65, R22.reuse ;  /* 0x0000001641417220 */ /* 0x080fe20000400000 */
[----:B------:R-:W-:Y:S01]  /*5e30*/  F2FP.TF32.F32.PACK_B R37, R37 ;  /* 0x00000025ff25723e */ /* 0x000fe200024050ff */
[----:B------:R1:W-:Y:S01]  /*5e40*/  @P5 STG.E desc[UR52][R2.64+0x60], R7 ;  /* 0x0000600702005986 */ /* 0x0003e2000c101934 */
[----:B------:R-:W-:Y:S01]  /*5e50*/  ISETP.GT.AND P5, PT, R0, RZ, P0 ;  /* 0x000000ff0000720c */ /* 0x000fe200007a4270 */
[-C--:B0-----:R-:W-:Y:S01]  /*5e60*/  FMUL R9, R42, R22.reuse ;  /* 0x000000162a097220 */ /* 0x081fe20000400000 */
[----:B------:R-:W-:Y:S01]  /*5e70*/  F2FP.TF32.F32.PACK_B R11, R11 ;  /* 0x0000000bff0b723e */ /* 0x000fe200024050ff */
[----:B------:R-:W-:Y:S01]  /*5e80*/  @P4 STG.E desc[UR52][R2.64+0x64], R37 ;  /* 0x0000642502004986 */ /* 0x000fe2000c101934 */
[----:B------:R-:W-:Y:S01]  /*5e90*/  ISETP.GT.AND P1, PT, R18, 0x21, PT ;  /* 0x000000211200780c */ /* 0x000fe20003f24270 */
[-C--:B------:R-:W-:Y:S01]  /*5ea0*/  FMUL R67, R67, R22.reuse ;  /* 0x0000001643437220 */ /* 0x080fe20000400000 */
[----:B------:R-:W-:Y:S01]  /*5eb0*/  F2FP.TF32.F32.PACK_B R39, R39 ;  /* 0x00000027ff27723e */ /* 0x000fe200024050ff */
[----:B------:R0:W-:Y:S01]  /*5ec0*/  @P2 STG.E desc[UR52][R4.64+0x60], R11 ;  /* 0x0000600b04002986 */ /* 0x0001e2000c101934 */
[C---:B------:R-:W-:Y:S01]  /*5ed0*/  ISETP.GT.AND P4, PT, R0.reuse, RZ, P1 ;  /* 0x000000ff0000720c */ /* 0x040fe20000f84270 */
[-C--:B------:R-:W-:Y:S01]  /*5ee0*/  FMUL R69, R69, R22.reuse ;  /* 0x0000001645457220 */ /* 0x080fe20000400000 */
[----:B------:R-:W-:Y:S01]  /*5ef0*/  ISETP.GT.AND P2, PT, R0, 0x8, P0 ;  /* 0x000000080000780c */ /* 0x000fe20000744270 */
[-C--:B-1----:R-:W-:Y:S01]  /*5f00*/  FMUL R7, R40, R22.reuse ;  /* 0x0000001628077220 */ /* 0x082fe20000400000 */
[----:B------:R-:W-:Y:S01]  /*5f10*/  ISETP.GT.AND P0, PT, R18, 0x28, PT ;  /* 0x000000281200780c */ /* 0x000fe20003f04270 */
[----:B------:R-:W-:Y:S01]  /*5f20*/  @P3 STG.E desc[UR52][R4.64+0x64], R39 ;  /* 0x0000642704003986 */ /* 0x000fe2000c101934 */
[----:B------:R-:W-:Y:S01]  /*5f30*/  ISETP.GT.AND P3, PT, R0, 0x8, P1 ;  /* 0x000000080000780c */ /* 0x000fe20000f64270 */
[-C--:B------:R-:W-:Y:S01]  /*5f40*/  FMUL R71, R71, R22.reuse ;  /* 0x0000001647477220 */ /* 0x080fe20000400000 */
[----:B------:R-:W-:Y:S01]  /*5f50*/  F2FP.TF32.F32.PACK_B R7, R7 ;  /* 0x00000007ff07723e */ /* 0x000fe200024050ff */
[-C--:B------:R-:W-:Y:S01]  /*5f60*/  FMUL R73, R73, R22.reuse ;  /* 0x0000001649497220 */ /* 0x080fe20000400000 */
[----:B------:R-:W-:Y:S01]  /*5f70*/  F2FP.TF32.F32.PACK_B R41, R41 ;  /* 0x00000029ff29723e */ /* 0x000fe200024050ff */
[-C--:B0-----:R-:W-:Y:S01]  /*5f80*/  FMUL R11, R46, R22.reuse ;  /* 0x000000162e0b7220 */ /* 0x081fe20000400000 */
[----:B------:R-:W-:Y:S01]  /*5f90*/  F2FP.TF32.F32.PACK_B R9, R9 ;  /* 0x00000009ff09723e */ /* 0x000fe200024050ff */
[----:B------:R0:W-:Y:S01]  /*5fa0*/  @P5 STG.E desc[UR52][R2.64+0x80], R7 ;  /* 0x0000800702005986 */ /* 0x0001e2000c101934 */
[----:B------:R-:W-:Y:S01]  /*5fb0*/  ISETP.GT.AND P5, PT, R0, RZ, P0 ;  /* 0x000000ff0000720c */ /* 0x000fe200007a4270 */
[-C--:B------:R-:W-:Y:S01]  /*5fc0*/  FMUL R75, R75, R22.reuse ;  /* 0x000000164b4b7220 */ /* 0x080fe20000400000 */
[----:B------:R-:W-:Y:S01]  /*5fd0*/  ISETP.GT.AND P1, PT, R18, 0x29, PT ;  /* 0x000000291200780c */ /* 0x000fe20003f24270 */
[----:B------:R-:W-:Y:S01]  /*5fe0*/  @P4 STG.E desc[UR52][R2.64+0x84], R41 ;  /* 0x0000842902004986 */ /* 0x000fe2000c101934 */
[----:B------:R-:W-:Y:S01]  /*5ff0*/  F2FP.TF32.F32.PACK_B R43, R43 ;  /* 0x0000002bff2b723e */ /* 0x000fe200024050ff */
[-C--:B------:R-:W-:Y:S01]  /*6000*/  FMUL R77, R77, R22.reuse ;  /* 0x000000164d4d7220 */ /* 0x080fe20000400000 */
[C---:B------:R-:W-:Y:S01]  /*6010*/  ISETP.GT.AND P4, PT, R0.reuse, RZ, P1 ;  /* 0x000000ff0000720c */ /* 0x040fe20000f84270 */
[----:B------:R1:W-:Y:S01]  /*6020*/  @P2 STG.E desc[UR52][R4.64+0x80], R9 ;  /* 0x0000800904002986 */ /* 0x0003e2000c101934 */
[----:B------:R-:W-:Y:S01]  /*6030*/  ISETP.GT.AND P2, PT, R0, 0x8, P0 ;  /* 0x000000080000780c */ /* 0x000fe20000744270 */
[-C--:B------:R-:W-:Y:S01]  /*6040*/  FMUL R79, R79, R22.reuse ;  /* 0x000000164f4f7220 */ /* 0x080fe20000400000 */
[----:B------:R-:W-:Y:S01]  /*6050*/  ISETP.GT.AND P0, PT, R18, 0x30, PT ;  /* 0x000000301200780c */ /* 0x000fe20003f04270 */
[-C--:B0-----:R-:W-:Y:S01]  /*6060*/  FMUL R7, R44, R22.reuse ;  /* 0x000000162c077220 */ /* 0x081fe20000400000 */
[----:B------:R-:W-:Y:S01]  /*6070*/  @P3 STG.E desc[UR52][R4.64+0x84], R43 ;  /* 0x0000842b04003986 */ /* 0x000fe2000c101934 */
[----:B------:R-:W-:Y:S01]  /*6080*/  ISETP.GT.AND P3, PT, R0, 0x8, P1 ;  /* 0x000000080000780c */ /* 0x000fe20000f64270 */
[-C--:B------:R-:W-:Y:S01]  /*6090*/  FMUL R81, R81, R22.reuse ;  /* 0x0000001651517220 */ /* 0x080fe20000400000 */
[----:B------:R-:W-:Y:S01]  /*60a0*/  F2FP.TF32.F32.PACK_B R45, R45 ;  /* 0x0000002dff2d723e */ /* 0x000fe200024050ff */
[-C--:B------:R-:W-:Y:S01]  /*60b0*/  FMUL R83, R83, R22.reuse ;  /* 0x0000001653537220 */ /* 0x080fe20000400000 */
[----:B------:R-:W-:Y:S01]  /*60c0*/  F2FP.TF32.F32.PACK_B R7, R7 ;  /* 0x00000007ff07723e */ /* 0x000fe200024050ff */
[-C--:B------:R-:W-:Y:S01]  /*60d0*/  FMUL R13, R84, R22.reuse ;  /* 0x00000016540d7220 */ /* 0x080fe20000400000 */
[----:B------:R-:W-:Y:S01]  /*60e0*/  F2FP.TF32.F32.PACK_B R11, R11 ;  /* 0x0000000bff0b723e */ /* 0x000fe200024050ff */
[-C--:B-1----:R-:W-:Y:S01]  /*60f0*/  FMUL R9, R50, R22.reuse ;  /* 0x0000001632097220 */ /* 0x082fe20000400000 */
[----:B------:R-:W-:Y:S01]  /*6100*/  ISETP.GT.AND P1, PT, R18, 0x31, PT ;  /* 0x000000311200780c */ /* 0x000fe20003f24270 */
[----:B------:R0:W-:Y:S01]  /*6110*/  @P5 STG.E desc[UR52][R2.64+0xa0], R7 ;  /* 0x0000a00702005986 */ /* 0x0001e2000c101934 */
[C---:B------:R-:W-:Y:S01]  /*6120*/  ISETP.GT.AND P5, PT, R0.reuse, RZ, P0 ;  /* 0x000000ff0000720c */ /* 0x040fe200007a4270 */
[-C--:B------:R-:W-:Y:S01]  /*6130*/  FMUL R85, R85, R22.reuse ;  /* 0x0000001655557220 */ /* 0x080fe20000400000 */
[----:B------:R-:W-:Y:S01]  /*6140*/  F2FP.TF32.F32.PACK_B R47, R47 ;  /* 0x0000002fff2f723e */ /* 0x000fe200024050ff */
[----:B------:R-:W-:Y:S01]  /*6150*/  @P4 STG.E desc[UR52][R2.64+0xa4], R45 ;  /* 0x0000a42d02004986 */ /* 0x000fe2000c101934 */
[----:B------:R-:W-:Y:S01]  /*6160*/  ISETP.GT.AND P4, PT, R0, RZ, P1 ;  /* 0x000000ff0000720c */ /* 0x000fe20000f84270 */
[-C--:B------:R-:W-:Y:S01]  /*6170*/  FMUL R15, R86, R22.reuse ;  /* 0x00000016560f7220 */ /* 0x080fe20000400000 */
[----:B------:R-:W-:Y:S01]  /*6180*/  F2FP.TF32.F32.PACK_B R49, R49 ;  /* 0x00000031ff31723e */ /* 0x000fe200024050ff */
[----:B------:R1:W-:Y:S01]  /*6190*/  @P2 STG.E desc[UR52][R4.64+0xa0], R11 ;  /* 0x0000a00b04002986 */ /* 0x0003e2000c101934 */
[----:B------:R-:W-:Y:S01]  /*61a0*/  ISETP.GT.AND P2, PT, R0, 0x8, P0 ;  /* 0x000000080000780c */ /* 0x000fe20000744270 */
[-C--:B------:R-:W-:Y:S01]  /*61b0*/  FMUL R87, R87, R22.reuse ;  /* 0x0000001657577220 */ /* 0x080fe20000400000 */
[----:B------:R-:W-:Y:S01]  /*61c0*/  ISETP.GT.AND P0, PT, R18, 0x38, PT ;  /* 0x000000381200780c */ /* 0x000fe20003f04270 */
[----:B0-----:R-:W-:Y:S01]  /*61d0*/  FMUL R7, R48, R22 ;  /* 0x0000001630077220 */ /* 0x001fe20000400000 */
[----:B------:R-:W-:Y:S01]  /*61e0*/  @P3 STG.E desc[UR52][R4.64+0xa4], R47 ;  /* 0x0000a42f04003986 */ /* 0x000fe2000c101934 */
[----:B------:R-:W-:-:S02]  /*61f0*/  ISETP.GT.AND P3, PT, R0, 0x8, P1 ;  /* 0x000000080000780c */ /* 0x000fc40000f64270 */
[----:B------:R-:W-:Y:S02]  /*6200*/  F2FP.TF32.F32.PACK_B R9, R9 ;  /* 0x00000009ff09723e */ /* 0x000fe400024050ff */
[----:B------:R-:W-:Y:S02]  /*6210*/  F2FP.TF32.F32.PACK_B R7, R7 ;  /* 0x00000007ff07723e */ /* 0x000fe400024050ff */
[----:B------:R-:W-:Y:S01]  /*6220*/  ISETP.GT.AND P1, PT, R18, 0x39, PT ;  /* 0x000000391200780c */ /* 0x000fe20003f24270 */
[----:B-1----:R-:W-:Y:S01]  /*6230*/  FMUL R11, R54, R22 ;  /* 0x00000016360b7220 */ /* 0x002fe20000400000 */
[----:B------:R-:W-:Y:S01]  /*6240*/  F2FP.TF32.F32.PACK_B R51, R51 ;  /* 0x00000033ff33723e */ /* 0x000fe200024050ff */
[----:B------:R0:W-:Y:S01]  /*6250*/  @P5 STG.E desc[UR52][R2.64+0xc0], R7 ;  /* 0x0000c00702005986 */ /* 0x0001e2000c101934 */
[C---:B------:R-:W-:Y:S02]  /*6260*/  ISETP.GT.AND P5, PT, R0.reuse, RZ, P0 ;  /* 0x000000ff0000720c */ /* 0x040fe400007a4270 */
[----:B------:R-:W-:Y:S01]  /*6270*/  F2FP.TF32.F32.PACK_B R53, R53 ;  /* 0x00000035ff35723e */ /* 0x000fe200024050ff */
[----:B------:R-:W-:Y:S01]  /*6280*/  @P4 STG.E desc[UR52][R2.64+0xc4], R49 ;  /* 0x0000c43102004986 */ /* 0x000fe2000c101934 */
[----:B------:R-:W-:-:S02]  /*6290*/  ISETP.GT.AND P4, PT, R0, RZ, P1 ;  /* 0x000000ff0000720c */ /* 0x000fc40000f84270 */
[----:B------:R-:W-:Y:S01]  /*62a0*/  F2FP.TF32.F32.PACK_B R11, R11 ;  /* 0x0000000bff0b723e */ /* 0x000fe200024050ff */
[----:B------:R1:W-:Y:S01]  /*62b0*/  @P2 STG.E desc[UR52][R4.64+0xc0], R9 ;  /* 0x0000c00904002986 */ /* 0x0003e2000c101934 */
[----:B------:R-:W-:Y:S02]  /*62c0*/  ISETP.GT.AND P2, PT, R0, 0x8, P0 ;  /* 0x000000080000780c */ /* 0x000fe40000744270 */
[----:B------:R-:W-:Y:S01]  /*62d0*/  ISETP.GT.AND P0, PT, R18, 0x40, PT ;  /* 0x000000401200780c */ /* 0x000fe20003f04270 */
[----:B0-----:R-:W-:Y:S01]  /*62e0*/  FMUL R7, R52, R22 ;  /* 0x0000001634077220 */ /* 0x001fe20000400000 */
[----:B------:R-:W-:Y:S01]  /*62f0*/  @P3 STG.E desc[UR52][R4.64+0xc4], R51 ;  /* 0x0000c43304003986 */ /* 0x000fe2000c101934 */
[----:B------:R-:W-:Y:S02]  /*6300*/  ISETP.GT.AND P3, PT, R0, 0x8, P1 ;  /* 0x000000080000780c */ /* 0x000fe40000f64270 */
[----:B------:R-:W-:Y:S02]  /*6310*/  ISETP.GT.AND P1, PT, R18, 0x41, PT ;  /* 0x000000411200780c */ /* 0x000fe40003f24270 */
[----:B------:R-:W-:-:S02]  /*6320*/  F2FP.TF32.F32.PACK_B R7, R7 ;  /* 0x00000007ff07723e */ /* 0x000fc400024050ff */
[----:B------:R-:W-:Y:S01]  /*6330*/  F2FP.TF32.F32.PACK_B R55, R55 ;  /* 0x00000037ff37723e */ /* 0x000fe200024050ff */
[----:B-1----:R-:W-:Y:S01]  /*6340*/  FMUL R9, R58, R22 ;  /* 0x000000163a097220 */ /* 0x002fe20000400000 */
[----:B------:R-:W-:Y:S01]  /*6350*/  F2FP.TF32.F32.PACK_B R57, R57 ;  /* 0x00000039ff39723e */ /* 0x000fe200024050ff */
[----:B------:R0:W-:Y:S01]  /*6360*/  @P5 STG.E desc[UR52][R2.64+0xe0], R7 ;  /* 0x0000e00702005986 */ /* 0x0001e2000c101934 */
[C---:B------:R-:W-:Y:S02]  /*6370*/  ISETP.GT.AND P5, PT, R0.reuse, RZ, P0 ;  /* 0x000000ff0000720c */ /* 0x040fe400007a4270 */
[----:B------:R-:W-:Y:S01]  /*6380*/  F2FP.TF32.F32.PACK_B R9, R9 ;  /* 0x00000009ff09723e */ /* 0x000fe200024050ff */
[----:B------:R-:W-:Y:S01]  /*6390*/  @P4 STG.E desc[UR52][R2.64+0xe4], R53 ;  /* 0x0000e43502004986 */ /* 0x000fe2000c101934 */
[C---:B------:R-:W-:Y:S02]  /*63a0*/  ISETP.GT.AND P4, PT, R0.reuse, RZ, P1 ;  /* 0x000000ff0000720c */ /* 0x040fe40000f84270 */
[----:B------:R-:W-:Y:S01]  /*63b0*/  F2FP.TF32.F32.PACK_B R59, R59 ;  /* 0x0000003bff3b723e */ /* 0x000fe200024050ff */
[----:B------:R1:W-:Y:S01]  /*63c0*/  @P2 STG.E desc[UR52][R4.64+0xe0], R11 ;  /* 0x0000e00b04002986 */ /* 0x0003e2000c101934 */
[----:B------:R-:W-:-:S02]  /*63d0*/  ISETP.GT.AND P2, PT, R0, 0x8, P0 ;  /* 0x000000080000780c */ /* 0x000fc40000744270 */
[----:B------:R-:W-:Y:S01]  /*63e0*/  ISETP.GT.AND P0, PT, R18, 0x48, PT ;  /* 0x000000481200780c */ /* 0x000fe20003f04270 */
[-C--:B0-----:R-:W-:Y:S01]  /*63f0*/  FMUL R7, R56, R22.reuse ;  /* 0x0000001638077220 */ /* 0x081fe20000400000 */
[----:B------:R-:W-:Y:S01]  /*6400*/  @P3 STG.E desc[UR52][R4.64+0xe4], R55 ;  /* 0x0000e43704003986 */ /* 0x000fe2000c101934 */
[----:B------:R-:W-:Y:S02]  /*6410*/  ISETP.GT.AND P3, PT, R0, 0x8, P1 ;  /* 0x000000080000780c */ /* 0x000fe40000f64270 */
[----:B------:R-:W-:Y:S02]  /*6420*/  ISETP.GT.AND P1, PT, R18, 0x49, PT ;  /* 0x000000491200780c */ /* 0x000fe40003f24270 */
[----:B------:R-:W-:Y:S01]  /*6430*/  F2FP.TF32.F32.PACK_B R7, R7 ;  /* 0x00000007ff07723e */ /* 0x000fe200024050ff */
[----:B-1----:R-:W-:Y:S01]  /*6440*/  FMUL R11, R62, R22 ;  /* 0x000000163e0b7220 */ /* 0x002fe20000400000 */
[----:B------:R-:W-:-:S03]  /*6450*/  F2FP.TF32.F32.PACK_B R61, R61 ;  /* 0x0000003dff3d723e */ /* 0x000fc600024050ff */
[----:B------:R0:W-:Y:S01]  /*6460*/  @P5 STG.E desc[UR52][R2.64+0x100], R7 ;  /* 0x0001000702005986 */ /* 0x0001e2000c101934 */
[C---:B------:R-:W-:Y:S02]  /*6470*/  ISETP.GT.AND P5, PT, R0.reuse, RZ, P0 ;  /* 0x000000ff0000720c */ /* 0x040fe400007a4270 */
[----:B------:R-:W-:Y:S01]  /*6480*/  F2FP.TF32.F32.PACK_B R11, R11 ;  /* 0x0000000bff0b723e */ /* 0x000fe200024050ff */
[----:B------:R-:W-:Y:S01]  /*6490*/  @P4 STG.E desc[UR52][R2.64+0x104], R57 ;  /* 0x0001043902004986 */ /* 0x000fe2000c101934 */
[C---:B------:R-:W-:Y:S02]  /*64a0*/  ISETP.GT.AND P4, PT, R0.reuse, RZ, P1 ;  /* 0x000000ff0000720c */ /* 0x040fe40000f84270 */
[----:B------:R-:W-:Y:S01]  /*64b0*/  F2FP.TF32.F32.PACK_B R63, R63 ;  /* 0x0000003fff3f723e */ /* 0x000fe200024050ff */
[----:B------:R1:W-:Y:S01]  /*64c0*/  @P2 STG.E desc[UR52][R4.64+0x100], R9 ;  /* 0x0001000904002986 */ /* 0x0003e2000c101934 */
[----:B------:R-:W-:Y:S02]  /*64d0*/  ISETP.GT.AND P2, PT, R0, 0x8, P0 ;  /* 0x000000080000780c */ /* 0x000fe40000744270 */
[----:B------:R-:W-:Y:S01]  /*64e0*/  ISETP.GT.AND P0, PT, R18, 0x50, PT ;  /* 0x000000501200780c */ /* 0x000fe20003f04270 */
[----:B0-----:R-:W-:Y:S01]  /*64f0*/  FMUL R7, R60, R22 ;  /* 0x000000163c077220 */ /* 0x001fe20000400000 */
[----:B------:R-:W-:Y:S01]  /*6500*/  @P3 STG.E desc[UR52][R4.64+0x104], R59 ;  /* 0x0001043b04003986 */ /* 0x000fe2000c101934 */
[----:B------:R-:W-:-:S02]  /*6510*/  ISETP.GT.AND P3, PT, R0, 0x8, P1 ;  /* 0x000000080000780c */ /* 0x000fc40000f64270 */
        /* <DEDUP_REMOVED lines=38> */
[----:B------:R-:W-:Y:S01]  /*6780*/  ISETP.GT.AND P0, PT, R0, 0x8, P0 ;  /* 0x000000080000780c */ /* 0x000fe20000704270 */
[----:B------:R-:W-:Y:S01]  /*6790*/  @P4 STG.E desc[UR52][R2.64+0x164], R69 ;  /* 0x0001644502004986 */ /* 0x000fe2000c101934 */
[----:B------:R-:W-:Y:S02]  /*67a0*/  ISETP.GT.AND P4, PT, R18, 0x69, PT ;  /* 0x000000691200780c */ /* 0x000fe40003f84270 */
[----:B------:R-:W-:Y:S01]  /*67b0*/  F2FP.TF32.F32.PACK_B R9, R9 ;  /* 0x00000009ff09723e */ /* 0x000fe200024050ff */
[----:B------:R1:W-:Y:S01]  /*67c0*/  @P2 STG.E desc[UR52][R4.64+0x160], R11 ;  /* 0x0001600b04002986 */ /* 0x0003e2000c101934 */
[C---:B------:R-:W-:Y:S02]  /*67d0*/  ISETP.GT.AND P2, PT, R0.reuse, RZ, P1 ;  /* 0x000000ff0000720c */ /* 0x040fe40000f44270 */
[----:B------:R-:W-:Y:S01]  /*67e0*/  ISETP.GT.AND P1, PT, R0, 0x8, P1 ;  /* 0x000000080000780c */ /* 0x000fe20000f24270 */
[----:B0-----:R-:W-:Y:S01]  /*67f0*/  FMUL R7, R72, R22 ;  /* 0x0000001648077220 */ /* 0x001fe20000400000 */
[----:B------:R-:W-:Y:S01]  /*6800*/  @P3 STG.E desc[UR52][R4.64+0x164], R71 ;  /* 0x0001644704003986 */ /* 0x000fe2000c101934 */
[----:B------:R-:W-:-:S02]  /*6810*/  ISETP.GT.AND P6, PT, R0, RZ, P4 ;  /* 0x000000ff0000720c */ /* 0x000fc400027c4270 */
[----:B------:R-:W-:Y:S02]  /*6820*/  F2FP.TF32.F32.PACK_B R75, R75 ;  /* 0x0000004bff4b723e */ /* 0x000fe400024050ff */
[----:B------:R-:W-:Y:S02]  /*6830*/  F2FP.TF32.F32.PACK_B R7, R7 ;  /* 0x00000007ff07723e */ /* 0x000fe400024050ff */
[----:B------:R-:W-:Y:S01]  /*6840*/  F2FP.TF32.F32.PACK_B R77, R77 ;  /* 0x0000004dff4d723e */ /* 0x000fe200024050ff */
[----:B-1----:R-:W-:Y:S01]  /*6850*/  FMUL R11, R82, R22 ;  /* 0x00000016520b7220 */ /* 0x002fe20000400000 */
[----:B------:R-:W-:Y:S01]  /*6860*/  ISETP.GT.AND P4, PT, R0, 0x8, P4 ;  /* 0x000000080000780c */ /* 0x000fe20002784270 */
[----:B------:R0:W-:Y:S01]  /*6870*/  @P5 STG.E desc[UR52][R2.64+0x180], R7 ;  /* 0x0001800702005986 */ /* 0x0001e2000c101934 */
[----:B------:R-:W-:Y:S02]  /*6880*/  ISETP.GT.AND P5, PT, R18, 0x68, PT ;  /* 0x000000681200780c */ /* 0x000fe40003fa4270 */
[----:B------:R-:W-:Y:S01]  /*6890*/  F2FP.TF32.F32.PACK_B R79, R79 ;  /* 0x0000004fff4f723e */ /* 0x000fe200024050ff */
[----:B------:R-:W-:Y:S01]  /*68a0*/  @P2 STG.E desc[UR52][R2.64+0x184], R73 ;  /* 0x0001844902002986 */ /* 0x000fe2000c101934 */
[----:B------:R-:W-:-:S02]  /*68b0*/  ISETP.GT.AND P3, PT, R0, RZ, P5 ;  /* 0x000000ff0000720c */ /* 0x000fc40002f64270 */
[----:B------:R-:W-:Y:S01]  /*68c0*/  ISETP.GT.AND P5, PT, R0, 0x8, P5 ;  /* 0x000000080000780c */ /* 0x000fe20002fa4270 */
[----:B------:R1:W-:Y:S01]  /*68d0*/  @P0 STG.E desc[UR52][R4.64+0x180], R9 ;  /* 0x0001800904000986 */ /* 0x0003e2000c101934 */
[C---:B------:R-:W-:Y:S02]  /*68e0*/  ISETP.GT.AND P2, PT, R18.reuse, 0x71, PT ;  /* 0x000000711200780c */ /* 0x040fe40003f44270 */
[----:B------:R-:W-:Y:S01]  /*68f0*/  ISETP.GT.AND P0, PT, R18, 0x79, PT ;  /* 0x000000791200780c */ /* 0x000fe20003f04270 */
[-C--:B0-----:R-:W-:Y:S01]  /*6900*/  FMUL R7, R76, R22.reuse ;  /* 0x000000164c077220 */ /* 0x081fe20000400000 */
[----:B------:R-:W-:Y:S01]  /*6910*/  @P1 STG.E desc[UR52][R4.64+0x184], R75 ;  /* 0x0001844b04001986 */ /* 0x000fe2000c101934 */
[----:B------:R-:W-:Y:S02]  /*6920*/  ISETP.GT.AND P1, PT, R18, 0x78, PT ;  /* 0x000000781200780c */ /* 0x000fe40003f24270 */
[----:B------:R-:W-:Y:S02]  /*6930*/  F2FP.TF32.F32.PACK_B R81, R81 ;  /* 0x00000051ff51723e */ /* 0x000fe400024050ff */
[----:B------:R-:W-:Y:S01]  /*6940*/  F2FP.TF32.F32.PACK_B R7, R7 ;  /* 0x00000007ff07723e */ /* 0x000fe200024050ff */
[----:B-1----:R-:W-:Y:S01]  /*6950*/  FMUL R9, R78, R22 ;  /* 0x000000164e097220 */ /* 0x002fe20000400000 */
[----:B------:R-:W-:-:S03]  /*6960*/  F2FP.TF32.F32.PACK_B R11, R11 ;  /* 0x0000000bff0b723e */ /* 0x000fc600024050ff */
[----:B------:R0:W-:Y:S01]  /*6970*/  @P3 STG.E desc[UR52][R2.64+0x1a0], R7 ;  /* 0x0001a00702003986 */ /* 0x0001e2000c101934 */
[----:B------:R-:W-:Y:S02]  /*6980*/  ISETP.GT.AND P3, PT, R18, 0x70, PT ;  /* 0x000000701200780c */ /* 0x000fe40003f64270 */
[----:B------:R-:W-:Y:S01]  /*6990*/  F2FP.TF32.F32.PACK_B R9, R9 ;  /* 0x00000009ff09723e */ /* 0x000fe200024050ff */
[----:B------:R-:W-:Y:S01]  /*69a0*/  @P6 STG.E desc[UR52][R2.64+0x1a4], R77 ;  /* 0x0001a44d02006986 */ /* 0x000fe2000c101934 */
[C---:B------:R-:W-:Y:S02]  /*69b0*/  ISETP.GT.AND P6, PT, R0.reuse, RZ, P3 ;  /* 0x000000ff0000720c */ /* 0x040fe40001fc4270 */
[C---:B------:R-:W-:Y:S01]  /*69c0*/  ISETP.GT.AND P3, PT, R0.reuse, 0x8, P3 ;  /* 0x000000080000780c */ /* 0x040fe20001f64270 */
[----:B------:R-:W-:Y:S01]  /*69d0*/  @P5 STG.E desc[UR52][R4.64+0x1a0], R9 ;  /* 0x0001a00904005986 */ /* 0x000fe2000c101934 */
[C---:B------:R-:W-:Y:S02]  /*69e0*/  ISETP.GT.AND P5, PT, R0.reuse, RZ, P2 ;  /* 0x000000ff0000720c */ /* 0x040fe400017a4270 */
[----:B------:R-:W-:Y:S01]  /*69f0*/  ISETP.GT.AND P2, PT, R0, 0x8, P2 ;  /* 0x000000080000780c */ /* 0x000fe20001744270 */
[----:B0-----:R-:W-:Y:S01]  /*6a00*/  FMUL R7, R80, R22 ;  /* 0x0000001650077220 */ /* 0x001fe20000400000 */
[----:B------:R-:W-:Y:S01]  /*6a10*/  @P4 STG.E desc[UR52][R4.64+0x1a4], R79 ;  /* 0x0001a44f04004986 */ /* 0x000fe2000c101934 */
[----:B------:R-:W-:-:S02]  /*6a20*/  ISETP.GT.AND P4, PT, R0, RZ, P1 ;  /* 0x000000ff0000720c */ /* 0x000fc40000f84270 */
[C---:B------:R-:W-:Y:S02]  /*6a30*/  ISETP.GT.AND P1, PT, R0.reuse, 0x8, P1 ;  /* 0x000000080000780c */ /* 0x040fe40000f24270 */
[----:B------:R-:W-:Y:S02]  /*6a40*/  F2FP.TF32.F32.PACK_B R7, R7 ;  /* 0x00000007ff07723e */ /* 0x000fe400024050ff */
[----:B------:R-:W-:Y:S02]  /*6a50*/  F2FP.TF32.F32.PACK_B R83, R83 ;  /* 0x00000053ff53723e */ /* 0x000fe400024050ff */
[----:B------:R-:W-:Y:S01]  /*6a60*/  F2FP.TF32.F32.PACK_B R13, R13 ;  /* 0x0000000dff0d723e */ /* 0x000fe200024050ff */
[----:B------:R-:W-:Y:S01]  /*6a70*/  @P6 STG.E desc[UR52][R2.64+0x1c0], R7 ;  /* 0x0001c00702006986 */ /* 0x000fe2000c101934 */
[C---:B------:R-:W-:Y:S02]  /*6a80*/  ISETP.GT.AND P6, PT, R0.reuse, RZ, P0 ;  /* 0x000000ff0000720c */ /* 0x040fe400007c4270 */
[----:B------:R-:W-:Y:S01]  /*6a90*/  ISETP.GT.AND P0, PT, R0, 0x8, P0 ;  /* 0x000000080000780c */ /* 0x000fe20000704270 */
[----:B------:R-:W-:Y:S01]  /*6aa0*/  @P5 STG.E desc[UR52][R2.64+0x1c4], R81 ;  /* 0x0001c45102005986 */ /* 0x000fe2000c101934 */
[----:B------:R-:W-:-:S02]  /*6ab0*/  F2FP.TF32.F32.PACK_B R85, R85 ;  /* 0x00000055ff55723e */ /* 0x000fc400024050ff */
[----:B------:R-:W-:Y:S01]  /*6ac0*/  F2FP.TF32.F32.PACK_B R15, R15 ;  /* 0x0000000fff0f723e */ /* 0x000fe200024050ff */
[----:B------:R-:W-:Y:S01]  /*6ad0*/  @P3 STG.E desc[UR52][R4.64+0x1c0], R11 ;  /* 0x0001c00b04003986 */ /* 0x000fe2000c101934 */
[----:B------:R-:W-:-:S03]  /*6ae0*/  F2FP.TF32.F32.PACK_B R87, R87 ;  /* 0x00000057ff57723e */ /* 0x000fc600024050ff */
[----:B------:R-:W-:Y:S04]  /*6af0*/  @P2 STG.E desc[UR52][R4.64+0x1c4], R83 ;  /* 0x0001c45304002986 */ /* 0x000fe8000c101934 */
[----:B------:R-:W-:Y:S04]  /*6b00*/  @P4 STG.E desc[UR52][R2.64+0x1e0], R13 ;  /* 0x0001e00d02004986 */ /* 0x000fe8000c101934 */
[----:B------:R0:W-:Y:S02]  /*6b10*/  @P6 STG.E desc[UR52][R2.64+0x1e4], R85 ;  /* 0x0001e45502006986 */ /* 0x0001e4000c101934 */
[----:B0-----:R-:W-:-:S02]  /*6b20*/  @P1 IMAD.MOV.U32 R2, RZ, RZ, R4 ;  /* 0x000000ffff021224 */ /* 0x001fc400078e0004 */
[----:B------:R-:W-:-:S05]  /*6b30*/  @P1 IMAD.MOV.U32 R3, RZ, RZ, R5 ;  /* 0x000000ffff031224 */ /* 0x000fca00078e0005 */
[----:B------:R0:W-:Y:S04]  /*6b40*/  @P1 STG.E desc[UR52][R2.64+0x1e0], R15 ;  /* 0x0001e00f02001986 */ /* 0x0001e8000c101934 */
[----:B------:R0:W-:Y:S02]  /*6b50*/  @P0 STG.E desc[UR52][R4.64+0x1e4], R87 ;  /* 0x0001e45704000986 */ /* 0x0001e4000c101934 */
.L_x_157:
[----:B------:R-:W-:Y:S05]  /*6b60*/  BSYNC B0 ;  /* 0x0000000000007941 */ /* 0x000fea0003800000 */
.L_x_31:
[----:B0-----:R-:W-:Y:S01]  /*6b70*/  IMAD.U32 R2, RZ, RZ, UR54 ;  /* 0x00000036ff027e24 */ /* 0x001fe2000f8e00ff */
[----:B------:R-:W-:Y:S01]  /*6b80*/  ULDC.64 UR4, c[0x0][0x650] ;  /* 0x0001940000047ab9 */ /* 0x000fe20000000a00 */
[----:B------:R-:W-:Y:S01]  /*6b90*/  IMAD.U32 R3, RZ, RZ, UR55 ;  /* 0x00000037ff037e24 */ /* 0x000fe2000f8e00ff */
[----:B------:R0:W-:Y:S01]  /*6ba0*/  SYNCS.ARRIVE.TRANS64.A1T0 RZ, [R96+UR50], RZ ;  /* 0x000000ff60ff79a7 */ /* 0x0001e20008100032 */
[----:B------:R-:W-:Y:S01]  /*6bb0*/  PRMT R0, RZ, 0x7610, R0 ;  /* 0x00007610ff007816 */ /* 0x000fe20000000000 */
[----:B------:R-:W-:Y:S01]  /*6bc0*/  IMAD.MOV.U32 R18, RZ, RZ, -0x1 ;  /* 0xffffffffff127424 */ /* 0x000fe200078e00ff */
[----:B------:R-:W-:Y:S01]  /*6bd0*/  LEA R16, P0, R2, R16, 0x1 ;  /* 0x0000001002107211 */ /* 0x000fe200078008ff */
[----:B------:R-:W-:Y:S02]  /*6be0*/  IMAD.MOV.U32 R2, RZ, RZ, -0x1 ;  /* 0xffffffffff027424 */ /* 0x000fe400078e00ff */
[----:B------:R-:W-:Y:S01]  /*6bf0*/  IMAD.MOV.U32 R19, RZ, RZ, -0x1 ;  /* 0xffffffffff137424 */ /* 0x000fe200078e00ff */
[----:B------:R-:W-:-:S02]  /*6c00*/  IADD3.X R17, R17, UR36, RZ, P0, !PT ;  /* 0x0000002411117c10 */ /* 0x000fc400087fe4ff */
[----:B------:R-:W-:-:S04]  /*6c10*/  ISETP.GE.U32.AND P0, PT, R16, UR4, PT ;  /* 0x0000000410007c0c */ /* 0x000fc8000bf06070 */
[----:B------:R-:W-:-:S13]  /*6c20*/  ISETP.GE.U32.AND.EX P0, PT, R17, UR5, PT, P0 ;  /* 0x0000000511007c0c */ /* 0x000fda000bf06100 */
[----:B0-----:R-:W-:Y:S05]  /*6c30*/  @P0 BRA `(.L_x_158) ;  /* 0x0000000400700947 */ /* 0x001fea0003800000 */
[----:B------:R-:W0:Y:S01]  /*6c40*/  S2UR UR7, SR_CTAID.X ;  /* 0x00000000000779c3 */ /* 0x000e220000002500 */
[----:B------:R-:W-:Y:S01]  /*6c50*/  ULDC.64 UR4, c[0x0][0x628] ;  /* 0x00018a0000047ab9 */ /* 0x000fe20000000a00 */
[----:B------:R-:W-:Y:S01]  /*6c60*/  ULDC UR6, c[0x0][0x150] ;  /* 0x0000540000067ab9 */ /* 0x000fe20000000800 */
[----:B------:R-:W-:Y:S01]  /*6c70*/  ISETP.NE.U32.AND P0, PT, RZ, UR4, PT ;  /* 0x00000004ff007c0c */ /* 0x000fe2000bf05070 */
[----:B------:R-:W-:Y:S01]  /*6c80*/  ULDC UR15, c[0x0][0x630] ;  /* 0x00018c00000f7ab9 */ /* 0x000fe20000000800 */
[C---:B------:R-:W-:Y:S02]  /*6c90*/  R2UR UR17, R16.reuse ;  /* 0x00000000101172ca */ /* 0x040fe400000e0000 */
[----:B------:R-:W-:Y:S01]  /*6ca0*/  ISETP.NE.AND.EX P0, PT, RZ, UR5, PT, P0 ;  /* 0x00000005ff007c0c */ /* 0x000fe2000bf05300 */
[----:B------:R-:W1:Y:S01]  /*6cb0*/  S2UR UR16, SR_CTAID.Y ;  /* 0x00000000001079c3 */ /* 0x000e620000002600 */
[----:B------:R-:W-:Y:S02]  /*6cc0*/  R2UR UR12, R16 ;  /* 0x00000000100c72ca */ /* 0x000fe400000e0000 */
[----:B------:R-:W-:-:S02]  /*6cd0*/  R2UR UR13, R17 ;  /* 0x00000000110d72ca */ /* 0x000fc400000e0000 */
[----:B0-----:R-:W-:-:S05]  /*6ce0*/  I2FP.F32.U32 R0, UR7 ;  /* 0x0000000700007c45 */ /* 0x001fca0008201000 */
[----:B------:R-:W-:Y:S01]  /*6cf0*/  FMUL R0, R0, UR6 ;  /* 0x0000000600007c20 */ /* 0x000fe20008400000 */
[----:B------:R-:W-:Y:S01]  /*6d00*/  ULDC UR6, c[0x0][0x154] ;  /* 0x0000550000067ab9 */ /* 0x000fe20000000800 */
[----:B-1----:R-:W-:-:S04]  /*6d10*/  I2FP.F32.U32 R2, UR16 ;  /* 0x0000001000027c45 */ /* 0x002fc80008201000 */
[----:B------:R-:W0:Y:S01]  /*6d20*/  F2I.U32.TRUNC.NTZ R0, R0 ;  /* 0x0000000000007305 */ /* 0x000e22000020f000 */
[----:B------:R-:W-:Y:S01]  /*6d30*/  FMUL R2, R2, UR6 ;  /* 0x0000000602027c20 */ /* 0x000fe20008400000 */
[----:B------:R-:W-:Y:S06]  /*6d40*/  @!P0 BRA `(.L_x_159) ;  /* 0x0000000000308947 */ /* 0x000fec0003800000 */
        /* <DEDUP_REMOVED lines=12> */
.L_x_159:
[----:B------:R-:W-:Y:S01]  /*6e10*/  USHF.R.U64 UR6, UR12, UR15, UR13 ;  /* 0x0000000f0c067299 */ /* 0x000fe2000800120d */
[----:B------:R-:W-:Y:S01]  /*6e20*/  R2UR UR5, R17 ;  /* 0x00000000110572ca */ /* 0x000fe200000e0000 */
[----:B------:R-:W-:Y:S01]  /*6e30*/  USHF.R.U32.HI UR4, URZ, UR15, UR13 ;  /* 0x0000000f3f047299 */ /* 0x000fe2000801160d */
[----:B------:R-:W1:Y:S01]  /*6e40*/  F2I.U32.TRUNC.NTZ R2, R2 ;  /* 0x0000000200027305 */ /* 0x000e62000020f000 */
[----:B------:R-:W-:Y:S01]  /*6e50*/  UIADD3 UR9, UP0, URZ, -UR6, URZ ;  /* 0x800000063f097290 */ /* 0x000fe2000ff1e03f */
[----:B------:R-:W-:Y:S01]  /*6e60*/  ULDC.64 UR10, c[0x0][0x620] ;  /* 0x00018800000a7ab9 */ /* 0x000fe20000000a00 */
[----:B------:R-:W-:Y:S02]  /*6e70*/  ULDC UR14, c[0x0][0x608] ;  /* 0x00018200000e7ab9 */ /* 0x000fe40000000800 */
[----:B------:R-:W-:Y:S01]  /*6e80*/  UIADD3.X UR4, URZ, ~UR4, URZ, UP0, !UPT ;  /* 0x800000043f047290 */ /* 0x000fe200087fe43f */
[----:B------:R-:W-:Y:S01]  /*6e90*/  ULDC UR15, c[0x0][0x658] ;  /* 0x00019600000f7ab9 */ /* 0x000fe20000000800 */
[----:B------:R-:W-:-:S02]  /*6ea0*/  ULDC UR12, c[0x0][0x144] ;  /* 0x00005100000c7ab9 */ /* 0x000fc40000000800 */
[----:B------:R-:W-:Y:S01]  /*6eb0*/  UIMAD UR8, UR4, UR10, URZ ;  /* 0x0000000a040872a4 */ /* 0x000fe2000f8e023f */
[----:B------:R-:W-:Y:S02]  /*6ec0*/  ULDC UR22, c[0x0][0x148] ;  /* 0x0000520000167ab9 */ /* 0x000fe40000000800 */
[----:B------:R-:W-:Y:S01]  /*6ed0*/  UMOV UR4, UR17 ;  /* 0x0000001100047c82 */ /* 0x000fe20008000000 */
[----:B------:R-:W-:Y:S02]  /*6ee0*/  UIMAD UR8, UR9, UR11, UR8 ;  /* 0x0000000b090872a4 */ /* 0x000fe4000f8e0208 */
[----:B------:R-:W-:Y:S01]  /*6ef0*/  UIMAD.WIDE.U32 UR4, UR9, UR10, UR4 ;  /* 0x0000000a090472a5 */ /* 0x000fe2000f8e0004 */
[----:B0-----:R-:W-:Y:S01]  /*6f00*/  R2UR UR9, R0 ;  /* 0x00000000000972ca */ /* 0x001fe200000e0000 */
[----:B------:R-:W-:Y:S01]  /*6f10*/  ULDC UR20, c[0x0][0x648] ;  /* 0x0001920000147ab9 */ /* 0x000fe20000000800 */
[----:B-1----:R-:W-:Y:S01]  /*6f20*/  R2UR UR13, R2 ;  /* 0x00000000020d72ca */ /* 0x002fe200000e0000 */
[----:B------:R-:W-:Y:S01]  /*6f30*/  UIADD3 UR8, UR5, UR8, URZ ;  /* 0x0000000805087290 */ /* 0x000fe2000fffe03f */
[----:B------:R-:W-:-:S02]  /*6f40*/  ULDC UR21, c[0x0][0x638] ;  /* 0x00018e0000157ab9 */ /* 0x000fc40000000800 */
[----:B------:R-:W-:Y:S02]  /*6f50*/  ULDC UR5, c[0x0][0x618] ;  /* 0x0001860000057ab9 */ /* 0x000fe40000000800 */
[----:B------:R-:W-:Y:S02]  /*6f60*/  USHF.R.U64 UR10, UR4, UR5, UR8 ;  /* 0x00000005040a7299 */ /* 0x000fe40008001208 */
[----:B------:R-:W-:-:S03]  /*6f70*/  USHF.R.U32.HI UR8, URZ, UR5, UR8 ;  /* 0x000000053f087299 */ /* 0x000fc60008011608 */
[----:B------:R-:W-:Y:S01]  /*6f80*/  ULDC.64 UR4, c[0x0][0x640] ;  /* 0x0001900000047ab9 */ /* 0x000fe20000000a00 */
[----:B------:R-:W-:Y:S01]  /*6f90*/  USHF.R.U64 UR11, UR10, UR14, UR8 ;  /* 0x0000000e0a0b7299 */ /* 0x000fe20008001208 */
[----:B------:R-:W-:Y:S01]  /*6fa0*/  ISETP.NE.U32.AND P0, PT, RZ, UR4, PT ;  /* 0x00000004ff007c0c */ /* 0x000fe2000bf05070 */
[----:B------:R-:W-:Y:S02]  /*6fb0*/  USHF.R.U32.HI UR8, URZ, UR14, UR8 ;  /* 0x0000000e3f087299 */ /* 0x000fe40008011608 */
[----:B------:R-:W-:Y:S01]  /*6fc0*/  UIADD3 UR9, -UR9, URZ, URZ ;  /* 0x0000003f09097290 */ /* 0x000fe2000fffe13f */
[----:B------:R-:W-:Y:S01]  /*6fd0*/  ISETP.NE.AND.EX P0, PT, RZ, UR5, PT, P0 ;  /* 0x00000005ff007c0c */ /* 0x000fe2000bf05300 */
[----:B------:R-:W-:Y:S02]  /*6fe0*/  USHF.R.U64 UR17, UR11, UR15, UR8 ;  /* 0x0000000f0b117299 */ /* 0x000fe40008001208 */
[----:B------:R-:W-:Y:S02]  /*6ff0*/  UIADD3 UR18, -UR13, URZ, URZ ;  /* 0x0000003f0d127290 */ /* 0x000fe4000fffe13f */
[----:B------:R-:W-:-:S02]  /*7000*/  USHF.R.U32.HI UR15, URZ, UR15, UR8 ;  /* 0x0000000f3f0f7299 */ /* 0x000fc40008011608 */
[----:B------:R-:W-:Y:S01]  /*7010*/  UIMAD UR19, UR12, UR9, UR7 ;  /* 0x000000090c1372a4 */ /* 0x000fe2000f8e0207 */
[----:B------:R-:W-:-:S05]  /*7020*/  UMOV UR14, UR17 ;  /* 0x00000011000e7c82 */ /* 0x000fca0008000000 */
[----:B------:R-:W-:Y:S06]  /*7030*/  @!P0 BRA `(.L_x_160) ;  /* 0x0000000000288947 */ /* 0x000fec0003800000 */
        /* <DEDUP_REMOVED lines=10> */
.L_x_160:
        /* <DEDUP_REMOVED lines=9> */
[----:B------:R-:W-:Y:S01]  /*7170*/  UIMAD UR5, UR7, UR21, UR17 ;  /* 0x00000015070572a4 */ /* 0x000fe2000f8e0211 */
[----:B------:R-:W-:Y:S02]  /*7180*/  ULDC UR8, c[0x0][0x600] ;  /* 0x0001800000087ab9 */ /* 0x000fe40000000800 */
[----:B------:R-:W-:Y:S01]  /*7190*/  ULDC UR7, c[0x0][0x610] ;  /* 0x0001840000077ab9 */ /* 0x000fe20000000800 */
[----:B------:R-:W-:Y:S02]  /*71a0*/  UIMAD UR5, UR5, UR8, UR10 ;  /* 0x00000008050572a4 */ /* 0x000fe4000f8e020a */
[----:B------:R-:W-:-:S04]  /*71b0*/  UIMAD UR4, UR4, UR7, UR19 ;  /* 0x00000007040472a4 */ /* 0x000fc8000f8e0213 */
[----:B------:R-:W-:Y:S02]  /*71c0*/  USEL UR7, UR5, UR4, !UP0 ;  /* 0x0000000405077287 */ /* 0x000fe4000c000000 */
[----:B------:R-:W-:-:S04]  /*71d0*/  USEL UR4, UR4, UR5, !UP0 ;  /* 0x0000000504047287 */ /* 0x000fc8000c000000 */
[----:B------:R-:W-:Y:S02]  /*71e0*/  IMAD.U32 R2, RZ, RZ, UR7 ;  /* 0x00000007ff027e24 */ /* 0x000fe4000f8e00ff */
[----:B------:R-:W-:-:S07]  /*71f0*/  IMAD.U32 R18, RZ, RZ, UR4 ;  /* 0x00000004ff127e24 */ /* 0x000fce000f8e00ff */
.L_x_158:
[----:B------:R-:W-:Y:S01]  /*7200*/  ULEA UR5, UR38, UR44, 0x1 ;  /* 0x0000002c26057291 */ /* 0x000fe2000f8e083f */
[----:B------:R-:W-:Y:S01]  /*7210*/  LOP3.LUT P0, RZ, R0, 0xff, RZ, 0xc0, !PT ;  /* 0x000000ff00ff7812 */ /* 0x000fe2000780c0ff */
[----:B------:R-:W-:Y:S01]  /*7220*/  ULOP3.LUT UR44, UR44, 0x1, URZ, 0xc0, !UPT ;  /* 0x000000012c2c7892 */ /* 0x000fe2000f8ec03f */
[----:B------:R-:W-:Y:S01]  /*7230*/  LOP3.LUT R98, R98, 0x1, RZ, 0x3c, !PT ;  /* 0x0000000162627812 */ /* 0x000fe200078e3cff */
[----:B------:R-:W-:Y:S02]  /*7240*/  USHF.R.U32.HI UR4, URZ, 0x1, UR5 ;  /* 0x000000013f047899 */ /* 0x000fe40008011605 */
[----:B------:R-:W-:Y:S02]  /*7250*/  UISETP.GT.U32.AND UP0, UPT, UR5, 0x1, UPT ;  /* 0x000000010500788c */ /* 0x000fe4000bf04070 */
[----:B------:R-:W-:Y:S02]  /*7260*/  ULOP3.LUT UR4, UR4, 0x1, URZ, 0xc0, !UPT ;  /* 0x0000000104047892 */ /* 0x000fe4000f8ec03f */
[----:B------:R-:W-:-:S02]  /*7270*/  UISETP.LT.U32.AND UP0, UPT, UR41, 0xff, UP0 ;  /* 0x000000ff2900788c */ /* 0x000fc40008701070 */
[----:B------:R-:W-:Y:S02]  /*7280*/  UISETP.NE.U32.AND UP1, UPT, UR4, 0x1, UPT ;  /* 0x000000010400788c */ /* 0x000fe4000bf25070 */
[----:B------:R-:W-:Y:S02]  /*7290*/  USEL UR5, URZ, 0x1, !UP0 ;  /* 0x000000013f057887 */ /* 0x000fe4000c000000 */
[----:B------:R-:W-:-:S04]  /*72a0*/  UISETP.GT.U32.AND UP1, UPT, UR41, 0xfe, !UP1 ;  /* 0x000000fe2900788c */ /* 0x000fc8000cf24070 */
[----:B------:R-:W-:-:S04]  /*72b0*/  USEL UR4, URZ, 0x1, !UP1 ;  /* 0x000000013f047887 */ /* 0x000fc8000c800000 */
[----:B------:R-:W-:Y:S01]  /*72c0*/  ULOP3.LUT UR48, UR4, UR48, UR5, 0x96, !UPT ;  /* 0x0000003004307292 */ /* 0x000fe2000f8e9605 */
[----:B------:R-:W-:Y:S11]  /*72d0*/  @P0 BRA `(.L_x_161) ;  /* 0xffffffa000c40947 */ /* 0x000ff6000383ffff */
[----:B------:R-:W-:Y:S05]  /*72e0*/  EXIT ;  /* 0x000000000000794d */ /* 0x000fea0003800000 */
.L_x_12:
[----:B------:R-:W-:-:S08]  /*72f0*/  ISETP.NE.AND P0, PT, RZ, UR8, PT ;  /* 0x00000008ff007c0c */ /* 0x000fd0000bf05270 */
[----:B-----5:R-:W0:-:S00]  /*7300*/  USETMAXREG.DEALLOC.CTAPOOL 0x28 ;  /* 0x00000028000079c8 */ /* 0x020e0000080e0500 */
[----:B------:R-:W-:Y:S05]  /*7310*/  @P0 EXIT ;  /* 0x000000000000094d */ /* 0x000fea0003800000 */
[----:B0-----:R-:W-:Y:S01]  /*7320*/  LOP3.LUT P0, RZ, R0, 0xff, RZ, 0xc0, !PT ;  /* 0x000000ff00ff7812 */ /* 0x001fe2000780c0ff */
[----:B------:R-:W-:Y:S02]  /*7330*/  IMAD.MOV.U32 R8, RZ, RZ, 0x1 ;  /* 0x00000001ff087424 */ /* 0x000fe400078e00ff */
[----:B------:R-:W-:-:S10]  /*7340*/  IMAD.MOV.U32 R0, RZ, RZ, RZ ;  /* 0x000000ffff007224 */ /* 0x000fd400078e00ff */
[----:B------:R-:W-:Y:S05]  /*7350*/  @!P0 BRA `(.L_x_162) ;  /* 0x0000000c00a08947 */ /* 0x000fea0003800000 */
[----:B------:R-:W-:Y:S01]  /*7360*/  LOP3.LUT P0, RZ, R4, 0x1f, RZ, 0xc0, !PT ;  /* 0x0000001f04ff7812 */ /* 0x000fe2000780c0ff */
[----:B------:R-:W-:Y:S01]  /*7370*/  ULDC UR21, c[0x0][0x658] ;  /* 0x0001960000157ab9 */ /* 0x000fe20000000800 */
[----:B------:R-:W-:Y:S01]  /*7380*/  UMOV UR4, 0xffffffff ;  /* 0xffffffff00047882 */ /* 0x000fe20000000000 */
[----:B------:R-:W-:Y:S01]  /*7390*/  BSSY B0, `(.L_x_162) ;  /* 0x00000e4000007945 */ /* 0x000fe20003800000 */
[----:B------:R-:W-:Y:S01]  /*73a0*/  USHF.L.U32 UR4, UR4, UR21, URZ ;  /* 0x0000001504047299 */ /* 0x000fe2000800063f */
[C---:B------:R-:W-:Y:S01]  /*73b0*/  ISETP.NE.AND P3, PT, R3.reuse, RZ, PT ;  /* 0x000000ff0300720c */ /* 0x040fe20003f65270 */
[----:B------:R-:W-:Y:S01]  /*73c0*/  IMAD.MOV.U32 R9, RZ, RZ, 0x1 ;  /* 0x00000001ff097424 */ /* 0x000fe200078e00ff */
[----:B------:R-:W-:Y:S01]  /*73d0*/  ISETP.NE.OR P0, PT, R3, RZ, !P0 ;  /* 0x000000ff0300720c */ /* 0x000fe20004705670 */
[----:B------:R-:W-:Y:S01]  /*73e0*/  IMAD.MOV.U32 R8, RZ, RZ, 0x1 ;  /* 0x00000001ff087424 */ /* 0x000fe200078e00ff */
[----:B------:R-:W-:Y:S01]  /*73f0*/  ULDC UR13, c[0x0][0x600] ;  /* 0x00018000000d7ab9 */ /* 0x000fe20000000800 */
[----:B------:R-:W-:Y:S01]  /*7400*/  IMAD.MOV.U32 R0, RZ, RZ, RZ ;  /* 0x000000ffff007224 */ /* 0x000fe200078e00ff */
[----:B------:R-:W-:Y:S01]  /*7410*/  UMOV UR5, 0x1 ;  /* 0x0000000100057882 */ /* 0x000fe20000000000 */
[----:B------:R-:W-:-:S02]  /*7420*/  UIADD3 UR23, UR38, 0x1, URZ ;  /* 0x0000000126177890 */ /* 0x000fc4000fffe03f */
[----:B------:R-:W-:Y:S02]  /*7430*/  ULOP3.LUT UR29, UR39, 0x2, URZ, 0xfc, !UPT ;  /* 0x00000002271d7892 */ /* 0x000fe4000f8efc3f */
[----:B------:R-:W-:Y:S02]  /*7440*/  UIADD3 UR13, UR13, -0x1, URZ ;  /* 0xffffffff0d0d7890 */ /* 0x000fe4000fffe03f */
[----:B------:R-:W-:Y:S02]  /*7450*/  USHF.L.U32 UR21, UR5, UR21, URZ ;  /* 0x0000001505157299 */ /* 0x000fe4000800063f */
[----:B------:R-:W-:Y:S01]  /*7460*/  ULOP3.LUT UR22, URZ, UR4, URZ, 0x33, !UPT ;  /* 0x000000043f167292 */ /* 0x000fe2000f8e333f */
[----:B------:R-:W-:-:S11]  /*7470*/  ULDC.64 UR14, c[0x0][0x198] ;  /* 0x00006600000e7ab9 */ /* 0x000fd60000000a00 */
.L_x_174:
[----:B------:R-:W-:-:S03]  /*7480*/  UMOV UR4, 0xffffffff ;  /* 0xffffffff00047882 */ /* 0x000fc60000000000 */
[----:B------:R-:W-:Y:S05]  /*7490*/  BRA.DIV UR4, `(.L_x_163) ;  /* 0x0000001204207947 */ /* 0x000fea000b800000 */
[----:B------:R-:W-:-:S13]  /*74a0*/  ELECT P6, URZ, PT ;  /* 0x00000000003f782f */ /* 0x000fda00038c0000 */
.L_x_185:
[----:B------:R-:W0:Y:S01]  /*74b0*/  LDC R3, c[0x0][0x28c] ;  /* 0x0000a300ff037b82 */ /* 0x000e220000000800 */
[----:B------:R-:W-:Y:S01]  /*74c0*/  BSSY B1, `(.L_x_164) ;  /* 0x000005b000017945 */ /* 0x000fe20003800000 */
[----:B0-----:R-:W-:-:S13]  /*74d0*/  ISETP.LT.OR P6, PT, R3, 0x1, !P6 ;  /* 0x000000010300780c */ /* 0x001fda00077c1670 */
[----:B------:R-:W-:Y:S05]  /*74e0*/  @P6 BRA `(.L_x_165) ;  /* 0x0000000400606947 */ /* 0x000fea0003800000 */
[----:B------:R-:W-:Y:S02]  /*74f0*/  IMAD.SHL.U32 R6, R2, 0x80, RZ ;  /* 0x0000008002067824 */ /* 0x000fe400078e00ff */
[----:B------:R-:W-:Y:S02]  /*7500*/  IMAD.SHL.U32 R18, R18, 0x40, RZ ;  /* 0x0000004012127824 */ /* 0x000fe400078e00ff */
[----:B------:R-:W-:Y:S02]  /*7510*/  IMAD.MOV.U32 R11, RZ, RZ, RZ ;  /* 0x000000ffff0b7224 */ /* 0x000fe400078e00ff */
[----:B------:R-:W-:Y:S02]  /*7520*/  IMAD.U32 R12, RZ, RZ, UR23 ;  /* 0x00000017ff0c7e24 */ /* 0x000fe4000f8e00ff */
[----:B------:R-:W-:Y:S02]  /*7530*/  IMAD.MOV.U32 R2, RZ, RZ, R8 ;  /* 0x000000ffff027224 */ /* 0x000fe400078e0008 */
[----:B------:R-:W-:-:S07]  /*7540*/  IMAD.MOV.U32 R3, RZ, RZ, R0 ;  /* 0x000000ffff037224 */ /* 0x000fce00078e0000 */
.L_x_169:
[----:B------:R-:W0:Y:S01]  /*7550*/  S2R R5, SR_CgaCtaId ;  /* 0x0000000000057919 */ /* 0x000e220000008800 */
[----:B-1----:R-:W-:-:S04]  /*7560*/  MOV R4, 0x400 ;  /* 0x0000040000047802 */ /* 0x002fc80000000f00 */
[----:B0-----:R-:W-:Y:S02]  /*7570*/  LEA R10, R5, R4, 0x18 ;  /* 0x00000004050a7211 */ /* 0x001fe400078ec0ff */
[----:B------:R-:W-:Y:S01]  /*7580*/  SHF.L.U32 R4, R2, 0x1f, RZ ;  /* 0x0000001f02047819 */ /* 0x000fe200000006ff */
[----:B------:R-:W0:Y:S02]  /*7590*/  @!P3 LDC R5, c[0x0][0x500] ;  /* 0x00014000ff05bb82 */ /* 0x000e240000000800 */
[----:B------:R-:W-:-:S04]  /*75a0*/  IMAD R7, R3, 0x8, R10 ;  /* 0x0000000803077824 */ /* 0x000fc800078e020a */
[----:B------:R-:W1:Y:S02]  /*75b0*/  SYNCS.PHASECHK.TRANS64.TRYWAIT P1, [R7+URZ+0x10], R4 ;  /* 0x00001004070075a7 */ /* 0x000e64000802017f */
[----:B-1----:R-:W-:Y:S05]  /*75c0*/  @!P1 BRA `(.L_x_166) ;  /* 0x0000000c00f49947 */ /* 0x002fea0003800000 */
.L_x_186:
[----:B------:R-:W-:Y:S01]  /*75d0*/  UPRMT UR4, UR29, 0x9910, URZ ;  /* 0x000099101d047896 */ /* 0x000fe2000800003f */
[----:B0-----:R0:W-:Y:S03]  /*75e0*/  @!P3 SYNCS.ARRIVE.TRANS64 RZ, [R7+URZ], R5 ;  /* 0x0000000507ffb9a7 */ /* 0x0011e6000800003f */
[----:B------:R-:W-:-:S06]  /*75f0*/  UISETP.NE.AND UP0, UPT, UR4, 0x2, UPT ;  /* 0x000000020400788c */ /* 0x000fcc000bf05270 */
[----:B------:R-:W-:-:S13]  /*7600*/  PLOP3.LUT P1, PT, PT, PT, UP0, 0x80, 0x0 ;  /* 0x000000000000781c */ /* 0x000fda0003f2f008 */
[----:B0-----:R-:W-:Y:S05]  /*7610*/  @P1 BRA `(.L_x_167) ;  /* 0x0000000000041947 */ /* 0x001fea0003800000 */
[----:B------:R-:W-:Y:S01]  /*7620*/  BPT.TRAP 0x1 ;  /* 0x000000040000795c */ /* 0x000fe20000300000 */
.L_x_167:
[----:B------:R-:W-:Y:S05]  /*7630*/  @P0 BRA `(.L_x_168) ;  /* 0x0000000000040947 */ /* 0x000fea0003800000 */
[----:B------:R-:W-:Y:S01]  /*7640*/  BPT.TRAP 0x1 ;  /* 0x000000040000795c */ /* 0x000fe20000300000 */
.L_x_168:
[----:B------:R-:W-:Y:S01]  /*7650*/  R2UR UR56, R10 ;  /* 0x000000000a3872ca */ /* 0x000fe200000e0000 */
[----:B------:R-:W-:Y:S01]  /*7660*/  IMAD R10, R3, 0x8000, R10 ;  /* 0x00008000030a7824 */ /* 0x000fe200078e020a */
[----:B------:R-:W-:Y:S01]  /*7670*/  R2UR UR10, R11 ;  /* 0x000000000b0a72ca */ /* 0x000fe200000e0000 */
[----:B------:R-:W-:Y:S01]  /*7680*/  UIADD3 UR30, UP0, UR14, 0xf0, URZ ;  /* 0x000000f00e1e7890 */ /* 0x000fe2000ff1e03f */
[----:B------:R-:W-:Y:S01]  /*7690*/  R2UR UR16, R3 ;  /* 0x00000000031072ca */ /* 0x000fe200000e0000 */
[----:B------:R-:W-:Y:S01]  /*76a0*/  VIADD R12, R12, 0xffffffff ;  /* 0xffffffff0c0c7836 */ /* 0x000fe20000000000 */
[----:B------:R-:W-:Y:S01]  /*76b0*/  R2UR UR32, R10 ;  /* 0x000000000a2072ca */ /* 0x000fe200000e0000 */
[----:B------:R-:W-:Y:S01]  /*76c0*/  UIADD3.X UR31, URZ, UR15, URZ, UP0, !UPT ;  /* 0x0000000f3f1f7290 */ /* 0x000fe200087fe43f */
[----:B------:R-:W-:Y:S01]  /*76d0*/  R2UR UR9, R7 ;  /* 0x00000000070972ca */ /* 0x000fe200000e0000 */
[----:B------:R-:W-:Y:S01]  /*76e0*/  UIADD3 UR6, UP1, UR14, 0x1f0, URZ ;  /* 0x000001f00e067890 */ /* 0x000fe2000ff3e03f */
[----:B------:R-:W-:Y:S01]  /*76f0*/  R2UR UR11, R18 ;  /* 0x00000000120b72ca */ /* 0x000fe200000e0000 */
[----:B------:R-:W-:Y:S01]  /*7700*/  UMOV UR4, 0x0 ;  /* 0x0000000000047882 */ /* 0x000fe20000000000 */
[----:B------:R-:W-:Y:S01]  /*7710*/  R2UR UR12, R19 ;  /* 0x00000000130c72ca */ /* 0x000fe200000e0000 */
[----:B------:R-:W-:Y:S01]  /*7720*/  UIADD3 UR56, UR56, 0x10100, URZ ;  /* 0x0001010038387890 */ /* 0x000fe2000fffe03f */
[----:B------:R-:W-:Y:S01]  /*7730*/  R2UR UR59, R6 ;  /* 0x00000000063b72ca */ /* 0x000fe200000e0000 */
[----:B------:R-:W-:Y:S01]  /*7740*/  UIADD3 UR50, UR10, 0x20, URZ ;  /* 0x000000200a327890 */ /* 0x000fe2000fffe03f */
[----:B------:R-:W-:Y:S01]  /*7750*/  ISETP.GT.AND P2, PT, R12, 0x1, PT ;  /* 0x000000010c00780c */ /* 0x000fe20003f44270 */
[----:B------:R-:W-:Y:S01]  /*7760*/  ULEA UR56, UR16, UR56, 0x10 ;  /* 0x0000003810387291 */ /* 0x000fe2000f8e803f */
[----:B------:R-:W-:Y:S01]  /*7770*/  VIADD R3, R3, 0x1 ;  /* 0x0000000103037836 */ /* 0x000fe20000000000 */
[----:B------:R-:W-:Y:S01]  /*7780*/  UIADD3 UR8, UR32, 0x100, URZ ;  /* 0x0000010020087890 */ /* 0x000fe2000fffe03f */
[----:B------:R-:W-:Y:S01]  /*7790*/  VIADD R11, R11, 0x80 ;  /* 0x000000800b0b7836 */ /* 0x000fe20000000000 */
[----:B------:R-:W-:-:S02]  /*77a0*/  UIADD3 UR48, UR32, 0x2100, URZ ;  /* 0x0000210020307890 */ /* 0x000fc4000fffe03f */
[----:B------:R-:W-:Y:S01]  /*77b0*/  UIADD3 UR42, UR10, 0x40, URZ ;  /* 0x000000400a2a7890 */ /* 0x000fe2000fffe03f */
[C---:B------:R-:W-:Y:S01]  /*77c0*/  ISETP.NE.AND P1, PT, R3.reuse, 0x2, PT ;  /* 0x000000020300780c */ /* 0x040fe20003f25270 */
[----:B------:R-:W-:Y:S02]  /*77d0*/  UIADD3 UR40, UR32, 0x4100, URZ ;  /* 0x0000410020287890 */ /* 0x000fe4000fffe03f */
[----:B------:R-:W-:Y:S01]  /*77e0*/  UIADD3 UR34, UR10, 0x60, URZ ;  /* 0x000000600a227890 */ /* 0x000fe2000fffe03f */
[----:B------:R-:W-:Y:S01]  /*77f0*/  SEL R5, RZ, 0x1, P1 ;  /* 0x00000001ff057807 */ /* 0x000fe20000800000 */
[----:B------:R-:W-:Y:S01]  /*7800*/  UIADD3 UR32, UR32, 0x6100, URZ ;  /* 0x0000610020207890 */ /* 0x000fe2000fffe03f */
[----:B------:R-:W-:Y:S01]  /*7810*/  SEL R3, R3, RZ, P1 ;  /* 0x000000ff03037207 */ /* 0x000fe20000800000 */
[----:B------:R-:W-:Y:S01]  /*7820*/  UMOV UR5, 0x10000000 ;  /* 0x1000000000057882 */ /* 0x000fe20000000000 */
[----:B------:R-:W-:Y:S01]  /*7830*/  UIADD3.X UR7, URZ, UR15, URZ, UP1, !UPT ;  /* 0x0000000f3f077290 */ /* 0x000fe20008ffe43f */
[----:B------:R0:W-:Y:S01]  /*7840*/  UTMALDG.3D [UR8], [UR30], desc[UR4] ;  /* 0x000004081e0075b4 */ /* 0x0001e20008011000 */
[----:B------:R-:W-:Y:S01]  /*7850*/  UIADD3 UR24, UR56, 0x4000, URZ ;  /* 0x0000400038187890 */ /* 0x000fe2000fffe03f */
[----:B------:R-:W-:Y:S01]  /*7860*/  LOP3.LUT R2, R2, R5, RZ, 0x3c, !PT ;  /* 0x0000000502027212 */ /* 0x000fe200078e3cff */
[----:B------:R-:W-:Y:S01]  /*7870*/  UIADD3 UR16, UR56, 0x8000, URZ ;  /* 0x0000800038107890 */ /* 0x000fe2000fffe03f */
[----:B------:R-:W-:Y:S01]  /*7880*/  UMOV UR49, UR9 ;  /* 0x0000000900317c82 */ /* 0x000fe20008000000 */
        /* <DEDUP_REMOVED lines=8> */
[----:B------:R2:W-:Y:S01]  /*7910*/  UTMALDG.3D [UR48], [UR30], desc[UR4] ;  /* 0x000004301e0075b4 */ /* 0x0005e20008011000 */
        /* <DEDUP_REMOVED lines=9> */
[----:B0-----:R-:W-:Y:S01]  /*79b0*/  UIADD3 UR8, UR56, 0xc000, URZ ;  /* 0x0000c00038087890 */ /* 0x001fe2000fffe03f */
[----:B------:R-:W-:Y:S01]  /*79c0*/  UMOV UR19, UR59 ;  /* 0x0000003b00137c82 */ /* 0x000fe20008000000 */
[----:B------:R-:W-:Y:S01]  /*79d0*/  UMOV UR20, UR12 ;  /* 0x0000000c00147c82 */ /* 0x000fe20008000000 */
[----:B------:R-:W-:Y:S01]  /*79e0*/  UMOV UR18, UR42 ;  /* 0x0000002a00127c82 */ /* 0x000fe20008000000 */
[----:B------:R-:W-:Y:S01]  /*79f0*/  UMOV UR11, UR59 ;  /* 0x0000003b000b7c82 */ /* 0x000fe20008000000 */
[----:B------:R2:W-:Y:S01]  /*7a00*/  UTMALDG.3D [UR32], [UR30], desc[UR4] ;  /* 0x000004201e0075b4 */ /* 0x0005e20008011000 */
[----:B------:R-:W-:Y:S01]  /*7a10*/  UMOV UR10, UR34 ;  /* 0x00000022000a7c82 */ /* 0x000fe20008000000 */
[----:B------:R2:W-:Y:S01]  /*7a20*/  UTMALDG.3D [UR56], [UR6], desc[UR4] ;  /* 0x00000438060075b4 */ /* 0x0005e20008011000 */
[----:B------:R2:W-:Y:S01]  /*7a30*/  UTMALDG.3D [UR24], [UR6], desc[UR4] ;  /* 0x00000418060075b4 */ /* 0x0005e20008011000 */
[----:B------:R2:W-:Y:S01]  /*7a40*/  UTMALDG.3D [UR16], [UR6], desc[UR4] ;  /* 0x00000410060075b4 */ /* 0x0005e20008011000 */
[----:B------:R2:W-:Y:S02]  /*7a50*/  UTMALDG.3D [UR8], [UR6], desc[UR4] ;  /* 0x00000408060075b4 */ /* 0x0005e40008011000 */
[----:B--2---:R-:W-:Y:S05]  /*7a60*/  @P2 BRA `(.L_x_169) ;  /* 0xfffffff800b82947 */ /* 0x004fea000383ffff */
.L_x_165:
[----:B------:R-:W-:Y:S05]  /*7a70*/  BSYNC B1 ;  /* 0x0000000000017941 */ /* 0x000fea0003800000 */
.L_x_164:
[----:B------:R-:W-:Y:S01]  /*7a80*/  LOP3.LUT P4, RZ, R9, 0xff, RZ, 0xc0, !PT ;  /* 0x000000ff09ff7812 */ /* 0x000fe2000788c0ff */
[----:B------:R-:W-:Y:S01]  /*7a90*/  VIADD R0, R0, UR38 ;  /* 0x0000002600007c36 */ /* 0x000fe20008000000 */
[----:B------:R-:W-:Y:S01]  /*7aa0*/  ULDC.64 UR4, c[0x0][0x650] ;  /* 0x0001940000047ab9 */ /* 0x000fe20000000a00 */
[----:B------:R-:W-:Y:S01]  /*7ab0*/  BSSY B1, `(.L_x_170) ;  /* 0x000006f000017945 */ /* 0x000fe20003800000 */
[----:B------:R-:W-:Y:S01]  /*7ac0*/  IMAD.MOV.U32 R18, RZ, RZ, -0x1 ;  /* 0xffffffffff127424 */ /* 0x000fe200078e00ff */
[----:B------:R-:W-:Y:S01]  /*7ad0*/  PRMT R9, RZ, 0x7610, R9 ;  /* 0x00007610ff097816 */ /* 0x000fe20000000009 */
[----:B------:R-:W-:Y:S01]  /*7ae0*/  IMAD.MOV.U32 R19, RZ, RZ, -0x1 ;  /* 0xffffffffff137424 */ /* 0x000fe200078e00ff */
[C---:B------:R-:W-:Y:S02]  /*7af0*/  ISETP.GT.U32.AND P1, PT, R0.reuse, 0x1, PT ;  /* 0x000000010000780c */ /* 0x040fe40003f24070 */
[----:B------:R-:W-:Y:S02]  /*7b00*/  SHF.R.U32.HI R2, RZ, 0x1, R0 ;  /* 0x00000001ff027819 */ /* 0x000fe40000011600 */
[----:B------:R-:W-:-:S02]  /*7b10*/  LOP3.LUT R0, R0, 0x1, RZ, 0xc0, !PT ;  /* 0x0000000100007812 */ /* 0x000fc400078ec0ff */
[----:B-1----:R-:W0:Y:S01]  /*7b20*/  @P4 S2R R4, SR_CgaCtaId ;  /* 0x0000000000044919 */ /* 0x002e220000008800 */
[----:B------:R-:W-:Y:S02]  /*7b30*/  @P4 MOV R3, 0x400 ;  /* 0x0000040000034802 */ /* 0x000fe40000000f00 */
[----:B------:R-:W-:-:S04]  /*7b40*/  LOP3.LUT R2, R2, 0x1, RZ, 0xc0, !PT ;  /* 0x0000000102027812 */ /* 0x000fc800078ec0ff */
[----:B------:R-:W-:Y:S02]  /*7b50*/  ISETP.NE.U32.AND P2, PT, R2, 0x1, PT ;  /* 0x000000010200780c */ /* 0x000fe40003f45070 */
[----:B0-----:R-:W-:Y:S01]  /*7b60*/  @P4 LEA R3, R4, R3, 0x18 ;  /* 0x0000000304034211 */ /* 0x001fe200078ec0ff */
[----:B------:R-:W-:-:S03]  /*7b70*/  IMAD.U32 R4, RZ, RZ, UR38 ;  /* 0x00000026ff047e24 */ /* 0x000fc6000f8e00ff */
[----:B------:R0:W-:Y:S01]  /*7b80*/  @P4 SYNCS.ARRIVE.TRANS64.A1T0 RZ, [R3+URZ+0x58], RZ ;  /* 0x000058ff03ff49a7 */ /* 0x0001e2000810003f */
[----:B------:R-:W-:Y:S02]  /*7b90*/  IADD3 R16, P4, R16, UR54, RZ ;  /* 0x0000003610107c10 */ /* 0x000fe4000ff9e0ff */
[----:B------:R-:W-:Y:S02]  /*7ba0*/  ISETP.LT.U32.AND P1, PT, R4, 0x2, P1 ;  /* 0x000000020400780c */ /* 0x000fe40000f21070 */
[----:B------:R-:W-:Y:S02]  /*7bb0*/  IADD3.X R17, R17, UR37, RZ, P4, !PT ;  /* 0x0000002511117c10 */ /* 0x000fe4000a7fe4ff */
[----:B------:R-:W-:Y:S02]  /*7bc0*/  ISETP.GE.U32.AND P4, PT, R16, UR4, PT ;  /* 0x0000000410007c0c */ /* 0x000fe4000bf86070 */
[----:B0-----:R-:W-:Y:S02]  /*7bd0*/  SEL R3, RZ, 0x1, !P1 ;  /* 0x00000001ff037807 */ /* 0x001fe40004800000 */
[----:B------:R-:W-:-:S02]  /*7be0*/  ISETP.GE.U32.AND.EX P1, PT, R17, UR5, PT, P4 ;  /* 0x0000000511007c0c */ /* 0x000fc4000bf26140 */
[----:B------:R-:W-:-:S04]  /*7bf0*/  ISETP.GT.U32.AND P2, PT, R4, 0x1, !P2 ;  /* 0x000000010400780c */ /* 0x000fc80005744070 */
[----:B------:R-:W-:-:S04]  /*7c00*/  SEL R2, RZ, 0x1, !P2 ;  /* 0x00000001ff027807 */ /* 0x000fc80005000000 */
[--C-:B------:R-:W-:Y:S01]  /*7c10*/  LOP3.LUT R8, R2, R8, R3.reuse, 0x96, !PT ;  /* 0x0000000802087212 */ /* 0x100fe200078e9603 */
[----:B------:R-:W-:Y:S01]  /*7c20*/  IMAD.MOV.U32 R2, RZ, RZ, -0x1 ;  /* 0xffffffffff027424 */ /* 0x000fe200078e00ff */
[----:B------:R-:W-:Y:S01]  /*7c30*/  PRMT R3, RZ, 0x7610, R3 ;  /* 0x00007610ff037816 */ /* 0x000fe20000000003 */
[----:B------:R-:W-:Y:S06]  /*7c40*/  @P1 BRA `(.L_x_171) ;  /* 0x0000000400541947 */ /* 0x000fec0003800000 */
[----:B------:R-:W0:Y:S01]  /*7c50*/  S2UR UR4, SR_CTAID.X ;  /* 0x00000000000479c3 */ /* 0x000e220000002500 */
[----:B------:R-:W-:Y:S01]  /*7c60*/  ULDC.64 UR6, c[0x0][0x628] ;  /* 0x00018a0000067ab9 */ /* 0x000fe20000000a00 */
[----:B------:R-:W-:Y:S01]  /*7c70*/  ULDC UR5, c[0x0][0x150] ;  /* 0x0000540000057ab9 */ /* 0x000fe20000000800 */
[----:B------:R-:W-:Y:S01]  /*7c80*/  ISETP.NE.U32.AND P1, PT, RZ, UR6, PT ;  /* 0x00000006ff007c0c */ /* 0x000fe2000bf25070 */
[----:B------:R-:W-:Y:S01]  /*7c90*/  ULDC UR8, c[0x0][0x630] ;  /* 0x00018c0000087ab9 */ /* 0x000fe20000000800 */
[----:B------:R-:W-:Y:S01]  /*7ca0*/  ULDC UR10, c[0x0][0x154] ;  /* 0x00005500000a7ab9 */ /* 0x000fe20000000800 */
[----:B------:R-:W-:Y:S01]  /*7cb0*/  IMAD.MOV.U32 R2, RZ, RZ, R16 ;  /* 0x000000ffff027224 */ /* 0x000fe200078e0010 */
[----:B------:R-:W-:Y:S01]  /*7cc0*/  ISETP.NE.AND.EX P1, PT, RZ, UR7, PT, P1 ;  /* 0x00000007ff007c0c */ /* 0x000fe2000bf25310 */
[----:B------:R-:W1:Y:S01]  /*7cd0*/  S2UR UR9, SR_CTAID.Y ;  /* 0x00000000000979c3 */ /* 0x000e620000002600 */
[----:B0-----:R-:W-:-:S05]  /*7ce0*/  I2FP.F32.U32 R3, UR4 ;  /* 0x0000000400037c45 */ /* 0x001fca0008201000 */
[----:B------:R-:W-:Y:S01]  /*7cf0*/  FMUL R10, R3, UR5 ;  /* 0x00000005030a7c20 */ /* 0x000fe20008400000 */
[----:B------:R-:W-:-:S05]  /*7d00*/  IMAD.MOV.U32 R3, RZ, RZ, R17 ;  /* 0x000000ffff037224 */ /* 0x000fca00078e0011 */
[----:B------:R-:W-:Y:S05]  /*7d10*/  @!P1 BRA `(.L_x_172) ;  /* 0x0000000000289947 */ /* 0x000fea0003800000 */
[----:B------:R-:W-:Y:S02]  /*7d20*/  ULDC UR5, c[0x0][0x634] ;  /* 0x00018d0000057ab9 */ /* 0x000fe40000000800 */
[----:B------:R-:W-:-:S05]  /*7d30*/  IADD3 R7, P1, R16, UR5, RZ ;  /* 0x0000000510077c10 */ /* 0x000fca000ff3e0ff */
[----:B------:R-:W-:-:S04]  /*7d40*/  IMAD.X R11, RZ, RZ, R17, P1 ;  /* 0x000000ffff0b7224 */ /* 0x000fc800008e0611 */
[----:B------:R-:W-:-:S04]  /*7d50*/  IMAD.WIDE.U32 R4, R11, UR6, RZ ;  /* 0x000000060b047c25 */ /* 0x000fc8000f8e00ff */
[----:B------:R-:W-:-:S04]  /*7d60*/  IMAD.WIDE.U32 R4, P1, R7, UR7, R4 ;  /* 0x0000000707047c25 */ /* 0x000fc8000f820004 */
[----:B------:R-:W-:-:S04]  /*7d70*/  IMAD.WIDE.U32 R6, R7, UR6, RZ ;  /* 0x0000000607067c25 */ /* 0x000fc8000f8e00ff */
[----:B------:R-:W-:Y:S01]  /*7d80*/  IMAD.X R3, RZ, RZ, RZ, P1 ;  /* 0x000000ffff037224 */ /* 0x000fe200008e06ff */
[----:B------:R-:W-:Y:S01]  /*7d90*/  IADD3 RZ, P1, R7, R4, RZ ;  /* 0x0000000407ff7210 */ /* 0x000fe20007f3e0ff */
[----:B------:R-:W-:-:S04]  /*7da0*/  IMAD.MOV.U32 R2, RZ, RZ, R5 ;  /* 0x000000ffff027224 */ /* 0x000fc800078e0005 */
[----:B------:R-:W-:-:S08]  /*7db0*/  IMAD.WIDE.U32.X R2, R11, UR7, R2, P1 ;  /* 0x000000070b027c25 */ /* 0x000fd000088e0402 */
.L_x_172:
[--C-:B------:R-:W-:Y:S01]  /*7dc0*/  SHF.R.U64 R19, R2, UR8, R3.reuse ;  /* 0x0000000802137c19 */ /* 0x100fe20008001203 */
[----:B------:R-:W0:Y:S01]  /*7dd0*/  F2I.U32.TRUNC.NTZ R10, R10 ;  /* 0x0000000a000a7305 */ /* 0x000e22000020f000 */
[----:B------:R-:W-:Y:S01]  /*7de0*/  SHF.R.U32.HI R2, RZ, UR8, R3 ;  /* 0x00000008ff027c19 */ /* 0x000fe20008011603 */
[----:B------:R-:W-:Y:S01]  /*7df0*/  ULDC.64 UR6, c[0x0][0x620] ;  /* 0x0001880000067ab9 */ /* 0x000fe20000000a00 */
[----:B------:R-:W-:Y:S01]  /*7e00*/  IADD3 R5, P1, RZ, -R19, RZ ;  /* 0x80000013ff057210 */ /* 0x000fe20007f3e0ff */
[----:B------:R-:W2:Y:S01]  /*7e10*/  LDC R15, c[0x0][0x610] ;  /* 0x00018400ff0f7b82 */ /* 0x000ea20000000800 */
[----:B-1----:R-:W-:Y:S01]  /*7e20*/  I2FP.F32.U32 R4, UR9 ;  /* 0x0000000900047c45 */ /* 0x002fe20008201000 */
[----:B------:R-:W-:Y:S01]  /*7e30*/  ULDC UR8, c[0x0][0x658] ;  /* 0x0001960000087ab9 */ /* 0x000fe20000000800 */
[----:B------:R-:W-:Y:S01]  /*7e40*/  ULDC UR12, c[0x0][0x648] ;  /* 0x00019200000c7ab9 */ /* 0x000fe20000000800 */
[----:B------:R-:W-:Y:S02]  /*7e50*/  IMAD.X R2, RZ, RZ, ~R2, P1 ;  /* 0x000000ffff027224 */ /* 0x000fe400008e0e02 */
[----:B------:R-:W-:Y:S01]  /*7e60*/  FMUL R6, R4, UR10 ;  /* 0x0000000a04067c20 */ /* 0x000fe20008400000 */
[----:B------:R-:W-:Y:S01]  /*7e70*/  ULDC.64 UR10, c[0x0][0x640] ;  /* 0x00019000000a7ab9 */ /* 0x000fe20000000a00 */
[----:B------:R-:W-:Y:S01]  /*7e80*/  IMAD R4, R2, UR6, RZ ;  /* 0x0000000602047c24 */ /* 0x000fe2000f8e02ff */
[----:B------:R-:W-:Y:S01]  /*7e90*/  ISETP.NE.U32.AND P1, PT, RZ, UR10, PT ;  /* 0x0000000aff007c0c */ /* 0x000fe2000bf25070 */
[C---:B------:R-:W-:Y:S01]  /*7ea0*/  IMAD.WIDE.U32 R2, R5.reuse, UR6, R16 ;  /* 0x0000000605027c25 */ /* 0x040fe2000f8e0010 */
[----:B0-----:R-:W-:Y:S01]  /*7eb0*/  R2UR UR5, R10 ;  /* 0x000000000a0572ca */ /* 0x001fe200000e0000 */
[----:B------:R-:W0:Y:S01]  /*7ec0*/  F2I.U32.TRUNC.NTZ R6, R6 ;  /* 0x0000000600067305 */ /* 0x000e22000020f000 */
[----:B------:R-:W-:Y:S01]  /*7ed0*/  ULDC UR6, c[0x0][0x618] ;  /* 0x0001860000067ab9 */ /* 0x000fe20000000800 */
[----:B------:R-:W-:Y:S01]  /*7ee0*/  IMAD R5, R5, UR7, R4 ;  /* 0x0000000705057c24 */ /* 0x000fe2000f8e0204 */
[----:B------:R-:W-:-:S03]  /*7ef0*/  ISETP.NE.AND.EX P1, PT, RZ, UR11, PT, P1 ;  /* 0x0000000bff007c0c */ /* 0x000fc6000bf25310 */
[----:B------:R-:W-:-:S05]  /*7f00*/  IMAD.IADD R3, R3, 0x1, R5 ;  /* 0x0000000103037824 */ /* 0x000fca00078e0205 */
[--C-:B------:R-:W-:Y:S02]  /*7f10*/  SHF.R.U64 R10, R2, UR6, R3.reuse ;  /* 0x00000006020a7c19 */ /* 0x100fe40008001203 */
[----:B------:R-:W-:Y:S01]  /*7f20*/  SHF.R.U32.HI R3, RZ, UR6, R3 ;  /* 0x00000006ff037c19 */ /* 0x000fe20008011603 */
[----:B------:R-:W-:Y:S01]  /*7f30*/  ULDC UR6, c[0x0][0x608] ;  /* 0x0001820000067ab9 */ /* 0x000fe20000000800 */
[----:B0-----:R-:W-:Y:S02]  /*7f40*/  R2UR UR7, R6 ;  /* 0x00000000060772ca */ /* 0x001fe400000e0000 */
[--C-:B------:R-:W-:Y:S02]  /*7f50*/  SHF.R.U64 R12, R10, UR6, R3.reuse ;  /* 0x000000060a0c7c19 */ /* 0x100fe40008001203 */
[----:B------:R-:W-:Y:S01]  /*7f60*/  SHF.R.U32.HI R3, RZ, UR6, R3 ;  /* 0x00000006ff037c19 */ /* 0x000fe20008011603 */
[----:B------:R-:W-:-:S03]  /*7f70*/  UIADD3 UR6, -UR5, URZ, URZ ;  /* 0x0000003f05067290 */ /* 0x000fc6000fffe13f */
[--C-:B------:R-:W-:Y:S01]  /*7f80*/  SHF.R.U64 R13, R12, UR8, R3.reuse ;  /* 0x000000080c0d7c19 */ /* 0x100fe20008001203 */
[----:B------:R-:W-:Y:S01]  /*7f90*/  ULDC UR5, c[0x0][0x144] ;  /* 0x0000510000057ab9 */ /* 0x000fe20000000800 */
[----:B------:R-:W-:-:S03]  /*7fa0*/  SHF.R.U32.HI R3, RZ, UR8, R3 ;  /* 0x00000008ff037c19 */ /* 0x000fc60008011603 */
[----:B------:R-:W-:Y:S01]  /*7fb0*/  IMAD.MOV.U32 R2, RZ, RZ, R13 ;  /* 0x000000ffff027224 */ /* 0x000fe200078e000d */
[----:B------:R-:W-:Y:S06]  /*7fc0*/  @!P1 BRA `(.L_x_173) ;  /* 0x0000000000289947 */ /* 0x000fec0003800000 */
        /* <DEDUP_REMOVED lines=10> */
.L_x_173:
[----:B------:R-:W-:Y:S01]  /*8070*/  UISETP.NE.AND UP0, UPT, UR45, URZ, UPT ;  /* 0x0000003f2d00728c */ /* 0x000fe2000bf05270 */
[----:B------:R-:W-:Y:S01]  /*8080*/  SHF.R.U64 R3, R2, UR12, R3 ;  /* 0x0000000c02037c19 */ /* 0x000fe20008001203 */
[----:B------:R-:W-:Y:S01]  /*8090*/  UIADD3 UR7, -UR7, URZ, URZ ;  /* 0x0000003f07077290 */ /* 0x000fe2000fffe13f */
[----:B------:R-:W-:Y:S01]  /*80a0*/  LOP3.LUT R2, R12, UR22, RZ, 0xc0, !PT ;  /* 0x000000160c027c12 */ /* 0x000fe2000f8ec0ff */
[----:B------:R-:W-:Y:S01]  /*80b0*/  UIMAD UR4, UR5, UR6, UR4 ;  /* 0x00000006050472a4 */ /* 0x000fe2000f8e0204 */
[----:B------:R-:W-:Y:S01]  /*80c0*/  LOP3.LUT R5, R10, UR13, RZ, 0xc0, !PT ;  /* 0x0000000d0a057c12 */ /* 0x000fe2000f8ec0ff */
[----:B------:R-:W-:Y:S01]  /*80d0*/  IMAD.MOV R4, RZ, RZ, -R3 ;  /* 0x000000ffff047224 */ /* 0x000fe200078e0a03 */
[----:B------:R-:W-:Y:S01]  /*80e0*/  ULDC UR5, c[0x0][0x148] ;  /* 0x0000520000057ab9 */ /* 0x000fe20000000800 */
[----:B------:R-:W-:Y:S01]  /*80f0*/  IMAD R18, R3, UR21, R2 ;  /* 0x0000001503127c24 */ /* 0x000fe2000f8e0202 */
[----:B------:R-:W-:Y:S01]  /*8100*/  PLOP3.LUT P1, PT, PT, PT, UP0, 0x80, 0x0 ;  /* 0x000000000000781c */ /* 0x000fe20003f2f008 */
[----:B------:R-:W-:Y:S01]  /*8110*/  IMAD.MOV.U32 R3, RZ, RZ, 0x1 ;  /* 0x00000001ff037424 */ /* 0x000fe200078e00ff */
[----:B------:R-:W-:-:S03]  /*8120*/  @UP0 UIMAD UR4, UR5, UR7, UR9 ;  /* 0x00000007050402a4 */ /* 0x000fc6000f8e0209 */
[----:B------:R-:W-:Y:S02]  /*8130*/  ULDC UR5, c[0x0][0x638] ;  /* 0x00018e0000057ab9 */ /* 0x000fe40000000800 */
[----:B------:R-:W-:Y:S02]  /*8140*/  IMAD R2, R4, UR5, R13 ;  /* 0x0000000504027c24 */ /* 0x000fe4000f8e020d */
[----:B--2---:R-:W-:Y:S01]  /*8150*/  IMAD R18, R18, R15, UR4 ;  /* 0x0000000412127e24 */ /* 0x004fe2000f8e020f */
[----:B------:R-:W-:Y:S02]  /*8160*/  ULDC UR4, c[0x0][0x600] ;  /* 0x0001800000047ab9 */ /* 0x000fe40000000800 */
[----:B------:R-:W-:-:S05]  /*8170*/  IMAD R5, R2, UR4, R5 ;  /* 0x0000000402057c24 */ /* 0x000fca000f8e0205 */
[----:B------:R-:W-:Y:S02]  /*8180*/  SEL R2, R5, R18, !P1 ;  /* 0x0000001205027207 */ /* 0x000fe40004800000 */
[----:B------:R-:W-:-:S07]  /*8190*/  SEL R18, R18, R5, !P1 ;  /* 0x0000000512127207 */ /* 0x000fce0004800000 */
.L_x_171:
[----:B------:R-:W-:Y:S05]  /*81a0*/  BSYNC B1 ;  /* 0x0000000000017941 */ /* 0x000fea0003800000 */
.L_x_170:
[----:B------:R-:W-:-:S13]  /*81b0*/  LOP3.LUT P1, RZ, R3, 0xff, RZ, 0xc0, !PT ;  /* 0x000000ff03ff7812 */ /* 0x000fda000782c0ff */
[----:B------:R-:W-:Y:S05]  /*81c0*/  @P1 BRA `(.L_x_174) ;  /* 0xfffffff000ac1947 */ /* 0x000fea000383ffff */
[----:B------:R-:W-:Y:S05]  /*81d0*/  BSYNC B0 ;  /* 0x0000000000007941 */ /* 0x000fea0003800000 */
.L_x_162:
[----:B------:R-:W-:-:S03]  /*81e0*/  UMOV UR4, 0xffffffff ;  /* 0xffffffff00047882 */ /* 0x000fc60000000000 */
[----:B------:R-:W-:Y:S05]  /*81f0*/  BRA.DIV UR4, `(.L_x_175) ;  /* 0x0000000204fc7947 */ /* 0x000fea000b800000 */
[----:B------:R-:W-:-:S13]  /*8200*/  ELECT P6, URZ, PT ;  /* 0x00000000003f782f */ /* 0x000fda00038c0000 */
.L_x_189:
[----:B------:R-:W-:Y:S04]  /*8210*/  BSSY B0, `(.L_x_176) ;  /* 0x000001a000007945 */ /* 0x000fe80003800000 */
[----:B------:R-:W-:Y:S05]  /*8220*/  @!P6 BRA `(.L_x_177) ;  /* 0x000000000060e947 */ /* 0x000fea0003800000 */
[----:B------:R-:W-:-:S04]  /*8230*/  ULOP3.LUT UR4, UR39, 0x2, URZ, 0xfc, !UPT ;  /* 0x0000000227047892 */ /* 0x000fc8000f8efc3f */
[----:B------:R-:W-:-:S06]  /*8240*/  UISETP.NE.AND UP0, UPT, UR4, 0x3, UPT ;  /* 0x000000030400788c */ /* 0x000fcc000bf05270 */
[----:B------:R-:W-:-:S13]  /*8250*/  PLOP3.LUT P0, PT, PT, PT, UP0, 0x80, 0x0 ;  /* 0x000000000000781c */ /* 0x000fda0003f0f008 */
[----:B------:R-:W-:Y:S05]  /*8260*/  @!P0 BRA `(.L_x_178) ;  /* 0x0000000000048947 */ /* 0x000fea0003800000 */
[----:B------:R-:W-:Y:S01]  /*8270*/  BPT.TRAP 0x1 ;  /* 0x000000040000795c */ /* 0x000fe20000300000 */
.L_x_178:
[----:B------:R-:W0:Y:S01]  /*8280*/  S2R R3, SR_CgaCtaId ;  /* 0x0000000000037919 */ /* 0x000e220000008800 */
[----:B------:R-:W-:-:S04]  /*8290*/  MOV R2, 0x400 ;  /* 0x0000040000027802 */ /* 0x000fc80000000f00 */
[----:B0-----:R-:W-:Y:S02]  /*82a0*/  LEA R3, R3, R2, 0x18 ;  /* 0x0000000203037211 */ /* 0x001fe400078ec0ff */
[----:B------:R-:W-:-:S03]  /*82b0*/  SHF.L.U32 R2, R8, 0x1f, RZ ;  /* 0x0000001f08027819 */ /* 0x000fc600000006ff */
[----:B------:R-:W-:-:S04]  /*82c0*/  VIADD R3, R3, 0x10 ;  /* 0x0000001003037836 */ /* 0x000fc80000000000 */
[C---:B------:R-:W-:Y:S02]  /*82d0*/  IMAD R7, R0.reuse, 0x8, R3 ;  /* 0x0000000800077824 */ /* 0x040fe400078e0203 */
[----:B------:R-:W-:Y:S02]  /*82e0*/  VIADD R0, R0, 0x1 ;  /* 0x0000000100007836 */ /* 0x000fe40000000000 */
[----:B------:R-:W0:Y:S03]  /*82f0*/  SYNCS.PHASECHK.TRANS64.TRYWAIT P0, [R7+URZ], R2 ;  /* 0x00000002070075a7 */ /* 0x000e26000800017f */
[----:B------:R-:W-:-:S04]  /*8300*/  ISETP.NE.AND P1, PT, R0, 0x2, PT ;  /* 0x000000020000780c */ /* 0x000fc80003f25270 */
[----:B------:R-:W-:Y:S02]  /*8310*/  SEL R5, RZ, 0x1, P1 ;  /* 0x00000001ff057807 */ /* 0x000fe40000800000 */
[----:B------:R-:W-:Y:S02]  /*8320*/  SEL R0, R0, RZ, P1 ;  /* 0x000000ff00007207 */ /* 0x000fe40000800000 */
[----:B------:R-:W-:Y:S01]  /*8330*/  LOP3.LUT R5, R8, R5, RZ, 0x3c, !PT ;  /* 0x0000000508057212 */ /* 0x000fe200078e3cff */
[----:B0-----:R-:W-:Y:S06]  /*8340*/  @!P0 BRA `(.L_x_179) ;  /* 0x0000000000c88947 */ /* 0x001fec0003800000 */
.L_x_190:
[----:B------:R-:W-:Y:S01]  /*8350*/  IMAD R3, R0, 0x8, R3 ;  /* 0x0000000800037824 */ /* 0x000fe200078e0203 */
[----:B------:R-:W-:-:S07]  /*8360*/  SHF.L.U32 R0, R5, 0x1f, RZ ;  /* 0x0000001f05007819 */ /* 0x000fce00000006ff */
.L_x_180:
[----:B-1----:R1:W2:Y:S02]  /*8370*/  SYNCS.PHASECHK.TRANS64.TRYWAIT P0, [R3+URZ], R0 ;  /* 0x00000000030075a7 */ /* 0x0022a4000800017f */
[----:B--2---:R-:W-:Y:S05]  /*8380*/  @!P0 NANOSLEEP.SYNCS 0x989680 ;  /* 0x009896800000895d */ /* 0x004fea0003900000 */
[----:B------:R-:W2:Y:S02]  /*8390*/  @!P0 SYNCS.PHASECHK.TRANS64 P0, [R3+URZ], R0 ;  /* 0x00000000030085a7 */ /* 0x000ea4000800007f */
[----:B--2---:R-:W-:Y:S05]  /*83a0*/  @!P0 BRA `(.L_x_180) ;  /* 0xfffffffc00f08947 */ /* 0x004fea000383ffff */
.L_x_177:
[----:B------:R-:W-:Y:S05]  /*83b0*/  BSYNC B0 ;  /* 0x0000000000007941 */ /* 0x000fea0003800000 */
.L_x_176:
[----:B------:R-:W-:Y:S05]  /*83c0*/  EXIT ;  /* 0x000000000000794d */ /* 0x000fea0003800000 */
.L_x_14:
[----:B0-----:R0:W1:Y:S02]  /*83d0*/  SYNCS.PHASECHK.TRANS64.TRYWAIT P0, [R95+URZ+-0x8], R0 ;  /* 0xfffff8005f0075a7 */ /* 0x001064000800017f */
[----:B-1----:R-:W-:Y:S05]  /*83e0*/  @!P0 NANOSLEEP.SYNCS 0x989680 ;  /* 0x009896800000895d */ /* 0x002fea0003900000 */
[----:B------:R-:W1:Y:S02]  /*83f0*/  @!P0 SYNCS.PHASECHK.TRANS64 P0, [R95+URZ+-0x8], R0 ;  /* 0xfffff8005f0085a7 */ /* 0x000e64000800007f */
[----:B-1----:R-:W-:Y:S05]  /*8400*/  @!P0 BRA `(.L_x_14) ;  /* 0xfffffffc00f08947 */ /* 0x002fea000383ffff */
[----:B------:R-:W-:Y:S05]  /*8410*/  BRA `(.L_x_181) ;  /* 0xffffff9000807947 */ /* 0x000fea000383ffff */
.L_x_19:
[----:B-1----:R1:W2:Y:S02]  /*8420*/  SYNCS.PHASECHK.TRANS64.TRYWAIT P1, [R3+URZ], R0 ;  /* 0x00000000030075a7 */ /* 0x0022a4000802017f */
[----:B--2---:R-:W-:Y:S05]  /*8430*/  @!P1 NANOSLEEP.SYNCS 0x989680 ;  /* 0x009896800000995d */ /* 0x004fea0003900000 */
[----:B------:R-:W2:Y:S02]  /*8440*/  @!P1 SYNCS.PHASECHK.TRANS64 P1, [R3+URZ], R0 ;  /* 0x00000000030095a7 */ /* 0x000ea4000802007f */
[----:B--2---:R-:W-:Y:S05]  /*8450*/  @!P1 BRA `(.L_x_19) ;  /* 0xfffffffc00f09947 */ /* 0x004fea000383ffff */
[----:B------:R-:W-:Y:S05]  /*8460*/  BRA `(.L_x_18) ;  /* 0xffffff9000f87947 */ /* 0x000fea000383ffff */
.L_x_24:
[----:B-1----:R-:W-:-:S04]  /*8470*/  IMAD.U32 R4, RZ, RZ, UR4 ;  /* 0x00000004ff047e24 */ /* 0x002fc8000f8e00ff */
[----:B------:R1:W2:Y:S03]  /*8480*/  SYNCS.PHASECHK.TRANS64.TRYWAIT P1, [R4+URZ], R3 ;  /* 0x00000003040075a7 */ /* 0x0002a6000802017f */
[----:B--2---:R-:W-:Y:S05]  /*8490*/  @!P1 NANOSLEEP.SYNCS 0x989680 ;  /* 0x009896800000995d */ /* 0x004fea0003900000 */
[----:B------:R-:W2:Y:S02]  /*84a0*/  @!P1 SYNCS.PHASECHK.TRANS64 P1, [R4+URZ], R3 ;  /* 0x00000003040095a7 */ /* 0x000ea4000802007f */
[----:B--2---:R-:W-:Y:S05]  /*84b0*/  @!P1 BRA `(.L_x_24) ;  /* 0xfffffffc00ec9947 */ /* 0x004fea000383ffff */
[----:B------:R-:W-:Y:S05]  /*84c0*/  BRA `(.L_x_23) ;  /* 0xffffff9c00187947 */ /* 0x000fea000383ffff */
.L_x_30:
[----:B0-----:R0:W1:Y:S02]  /*84d0*/  SYNCS.PHASECHK.TRANS64.TRYWAIT P0, [R95+URZ+0x8], R0 ;  /* 0x000008005f0075a7 */ /* 0x001064000800017f */
[----:B-1----:R-:W-:Y:S05]  /*84e0*/  @!P0 NANOSLEEP.SYNCS 0x989680 ;  /* 0x009896800000895d */ /* 0x002fea0003900000 */
[----:B------:R-:W1:Y:S02]  /*84f0*/  @!P0 SYNCS.PHASECHK.TRANS64 P0, [R95+URZ+0x8], R0 ;  /* 0x000008005f0085a7 */ /* 0x000e64000800007f */
[----:B-1----:R-:W-:Y:S05]  /*8500*/  @!P0 BRA `(.L_x_30) ;  /* 0xfffffffc00f08947 */ /* 0x002fea000383ffff */
[----:B------:R-:W-:Y:S05]  /*8510*/  BRA `(.L_x_182) ;  /* 0xffffffa400707947 */ /* 0x000fea000383ffff */
.L_x_163:
[----:B------:R-:W-:Y:S01]  /*8520*/  BSSY B1, `(.L_x_183) ;  /* 0x0000006000017945 */ /* 0x000fe20003800000 */
[----:B------:R-:W-:-:S07]  /*8530*/  IMAD.MOV.U32 R15, RZ, RZ, -0x1 ;  /* 0xffffffffff0f7424 */ /* 0x000fce00078e00ff */
[----:B------:R-:W-:Y:S05]  /*8540*/  WARPSYNC.COLLECTIVE R15, `(.L_x_184) ;  /* 0x000000000f0c7348 */ /* 0x000fea0003c00000 */
[----:B------:R-:W-:Y:S02]  /*8550*/  ELECT P6, UR62, PT ;  /* 0x00000000003e782f */ /* 0x000fe400038c0000 */
[----:B------:R-:W-:Y:S01]  /*8560*/  MOV R14, UR62 ;  /* 0x0000003e000e7c02 */ /* 0x000fe20008000f00 */
[----:B------:R-:W-:Y:S10]  /*8570*/  ENDCOLLECTIVE ;  /* 0x000000000000791b */ /* 0x000ff40003800000 */
.L_x_184:
[----:B------:R-:W-:Y:S05]  /*8580*/  BSYNC B1 ;  /* 0x0000000000017941 */ /* 0x000fea0003800000 */
.L_x_183:
[----:B------:R-:W-:Y:S05]  /*8590*/  BRA `(.L_x_185) ;  /* 0xffffffec00c47947 */ /* 0x000fea000383ffff */
.L_x_166:
[----:B-1----:R1:W2:Y:S02]  /*85a0*/  SYNCS.PHASECHK.TRANS64.TRYWAIT P1, [R7+URZ+0x10], R4 ;  /* 0x00001004070075a7 */ /* 0x0022a4000802017f */
[----:B--2---:R-:W-:Y:S05]  /*85b0*/  @!P1 NANOSLEEP.SYNCS 0x989680 ;  /* 0x009896800000995d */ /* 0x004fea0003900000 */
[----:B------:R-:W2:Y:S02]  /*85c0*/  @!P1 SYNCS.PHASECHK.TRANS64 P1, [R7+URZ+0x10], R4 ;  /* 0x00001004070095a7 */ /* 0x000ea4000802007f */
[----:B--2---:R-:W-:Y:S05]  /*85d0*/  @!P1 BRA `(.L_x_166) ;  /* 0xfffffffc00f09947 */ /* 0x004fea000383ffff */
[----:B------:R-:W-:Y:S05]  /*85e0*/  BRA `(.L_x_186) ;  /* 0xffffffec00f87947 */ /* 0x000fea000383ffff */
.L_x_175:
[----:B------:R-:W-:Y:S01]  /*85f0*/  BSSY B0, `(.L_x_187) ;  /* 0x0000006000007945 */ /* 0x000fe20003800000 */
[----:B------:R-:W-:-:S07]  /*8600*/  IMAD.MOV.U32 R15, RZ, RZ, -0x1 ;  /* 0xffffffffff0f7424 */ /* 0x000fce00078e00ff */
[----:B------:R-:W-:Y:S05]  /*8610*/  WARPSYNC.COLLECTIVE R15, `(.L_x_188) ;  /* 0x000000000f0c7348 */ /* 0x000fea0003c00000 */
[----:B------:R-:W-:Y:S02]  /*8620*/  ELECT P6, UR62, PT ;  /* 0x00000000003e782f */ /* 0x000fe400038c0000 */
[----:B------:R-:W-:Y:S01]  /*8630*/  MOV R14, UR62 ;  /* 0x0000003e000e7c02 */ /* 0x000fe20008000f00 */
[----:B------:R-:W-:Y:S10]  /*8640*/  ENDCOLLECTIVE ;  /* 0x000000000000791b */ /* 0x000ff40003800000 */
.L_x_188:
[----:B------:R-:W-:Y:S05]  /*8650*/  BSYNC B0 ;  /* 0x0000000000007941 */ /* 0x000fea0003800000 */
.L_x_187:
[----:B------:R-:W-:Y:S05]  /*8660*/  BRA `(.L_x_189) ;  /* 0xfffffff800e87947 */ /* 0x000fea000383ffff */
.L_x_179:
[----:B0-----:R0:W1:Y:S02]  /*8670*/  SYNCS.PHASECHK.TRANS64.TRYWAIT P0, [R7+URZ], R2 ;  /* 0x00000002070075a7 */ /* 0x001064000800017f */
[----:B-1----:R-:W-:Y:S05]  /*8680*/  @!P0 NANOSLEEP.SYNCS 0x989680 ;  /* 0x009896800000895d */ /* 0x002fea0003900000 */
[----:B------:R-:W1:Y:S02]  /*8690*/  @!P0 SYNCS.PHASECHK.TRANS64 P0, [R7+URZ], R2 ;  /* 0x00000002070085a7 */ /* 0x000e64000800007f */
[----:B-1----:R-:W-:Y:S05]  /*86a0*/  @!P0 BRA `(.L_x_179) ;  /* 0xfffffffc00f08947 */ /* 0x002fea000383ffff */
[----:B------:R-:W-:Y:S05]  /*86b0*/  BRA `(.L_x_190) ;  /* 0xfffffffc00247947 */ /* 0x000fea000383ffff */
.L_x_191:
[----:B------:R-:W-:-:S00]  /*86c0*/  BRA `(.L_x_191) ;  /* 0xfffffffc00fc7947 */ /* 0x000fc0000383ffff */
[----:B------:R-:W-:-:S00]  /*86d0*/  NOP ;  /* 0x0000000000007918 */ /* 0x000fc00000000000 */
        /* <DEDUP_REMOVED lines=10> */
.L_x_192:


//--------------------- .nv.global.init           --------------------------
	.section	.nv.global.init,"aw",@progbits
.nv.global.init:
	.type		$str$22,@object
	.size		$str$22,($str$23 - $str$22)
$str$22:
        /*0000*/ 	.byte	0x6b, 0x5f, 0x74, 0x69, 0x6c, 0x65, 0x5f, 0x63, 0x6f, 0x75, 0x6e, 0x74, 0x20, 0x3e, 0x3d, 0x20
        /*0010*/ 	.byte	0x31, 0x00
	.type		$str$23,@object
	.size		$str$23,(__unnamed_1 - $str$23)
$str$23:
        /*0012*/ 	.byte	0x2f, 0x74, 0x6d, 0x70, 0x2f, 0x63, 0x75, 0x74, 0x6c, 0x61, 0x73, 0x73, 0x5f, 0x73, 0x77, 0x65
        /*0022*/ 	.byte	0x65, 0x70, 0x5f, 0x73, 0x72, 0x63, 0x2f, 0x69, 0x6e, 0x63, 0x6c, 0x75, 0x64, 0x65, 0x2f, 0x63
        /*0032*/ 	.byte	0x75, 0x74, 0x6c, 0x61, 0x73, 0x73, 0x2f, 0x67, 0x65, 0x6d, 0x6d, 0x2f, 0x63, 0x6f, 0x6c, 0x6c
        /*0042*/ 	.byte	0x65, 0x63, 0x74, 0x69, 0x76, 0x65, 0x2f, 0x73, 0x6d, 0x39, 0x30, 0x5f, 0x6d, 0x6d, 0x61, 0x5f
        /*0052*/ 	.byte	0x74, 0x6d, 0x61, 0x5f, 0x67, 0x6d, 0x6d, 0x61, 0x5f, 0x73, 0x73, 0x5f, 0x77, 0x61, 0x72, 0x70
        /*0062*/ 	.byte	0x73, 0x70, 0x65, 0x63, 0x69, 0x61, 0x6c, 0x69, 0x7a, 0x65, 0x64, 0x2e, 0x68, 0x70, 0x70, 0x00
	.type		__unnamed_1,@object
	.size		__unnamed_1,(.L_0 - __unnamed_1)
__unnamed_1:
        /*0072*/ 	.byte	0x76, 0x6f, 0x69, 0x64, 0x20, 0x63, 0x75, 0x74, 0x6c, 0x61, 0x73, 0x73, 0x3a, 0x3a, 0x67, 0x65
        /* <DEDUP_REMOVED lines=176> */
        /*0b82*/ 	.byte	0x3a, 0x3a, 0x69, 0x64, 0x65, 0x6e, 0x74, 0x69, 0x74, 0x79, 0x5d, 0x00
.L_0:


//--------------------- .nv.shared._ZN7cutlass13device_kernelINS_4gemm6kernel13GemmUniversalIN4cute5tupleIJiiiiEEENS1_10collective13CollectiveMmaINS1_34MainloopSm90TmaGmmaWarpSpecializedILi2ENS5_IJNS4_1CILi1EEESB_SB_EEENS1_32KernelTmaWarpSpecializedPingpongEEENS5_IJNSA_ILi64EEENSA_ILi128EEESG_EEENS_10tfloat32_tENS5_IJlSB_lEEESI_SJ_NS4_8TiledMMAINS4_8MMA_AtomIJNS4_4SM904GMMA30MMA_64x128x8_F32TF32TF32_SS_TNILNSN_7ScaleInE1ELSP_1EEEEEENS4_6LayoutISC_NS5_IJNSA_ILi0EEEST_ST_EEEEENS5_IJNS4_10UnderscoreESW_SW_EEEEENS4_13SM90_TMA_LOADENS4_14ComposedLayoutINS4_7SwizzleILi3ELi4ELi3EEENS4_18smem_ptr_flag_bitsILi32EEENSS_INS5_IJNSA_ILi8EEENSA_ILi32EEEEEENS5_IJS16_SB_EEEEEEEvNS4_8identityESZ_S1A_vS1B_EENS_8epilogue10collective6detail29Sm90TmaWarpSpecializedAdapterINS1E_15DefaultEpilogueISI_SJ_SJ_NS1D_6thread17LinearCombinationISI_Li1EffLNS1I_9ScaleType4KindE0ELNS_15FloatRoundStyleE2ESI_EENS1_15EpilogueDefaultEEEEEvvEEEEvNT_6ParamsE --------------------------
	.section	.nv.shared._ZN7cutlass13device_kernelINS_4gemm6kernel13GemmUniversalIN4cute5tupleIJiiiiEEENS1_10collective13CollectiveMmaINS1_34MainloopSm90TmaGmmaWarpSpecializedILi2ENS5_IJNS4_1CILi1EEESB_SB_EEENS1_32KernelTmaWarpSpecializedPingpongEEENS5_IJNSA_ILi64EEENSA_ILi128EEESG_EEENS_10tfloat32_tENS5_IJlSB_lEEESI_SJ_NS4_8TiledMMAINS4_8MMA_AtomIJNS4_4SM904GMMA30MMA_64x128x8_F32TF32TF32_SS_TNILNSN_7ScaleInE1ELSP_1EEEEEENS4_6LayoutISC_NS5_IJNSA_ILi0EEEST_ST_EEEEENS5_IJNS4_10UnderscoreESW_SW_EEEEENS4_13SM90_TMA_LOADENS4_14ComposedLayoutINS4_7SwizzleILi3ELi4ELi3EEENS4_18smem_ptr_flag_bitsILi32EEENSS_INS5_IJNSA_ILi8EEENSA_ILi32EEEEEENS5_IJS16_SB_EEEEEEEvNS4_8identityESZ_S1A_vS1B_EENS_8epilogue10collective6detail29Sm90TmaWarpSpecializedAdapterINS1E_15DefaultEpilogueISI_SJ_SJ_NS1D_6thread17LinearCombinationISI_Li1EffLNS1I_9ScaleType4KindE0ELNS_15FloatRoundStyleE2ESI_EENS1_15EpilogueDefaultEEEEEvvEEEEvNT_6ParamsE,"aw",@nobits
	.sectionflags	@""
	.align	16
	.zero		1024


//--------------------- .nv.shared.reserved.0     --------------------------
	.section	.nv.shared.reserved.0,"aw",@nobits
	.weak		__nv_reservedSMEM_offset_0_alias
	.size		__nv_reservedSMEM_offset_0_alias, 0, 0
	.other		__nv_reservedSMEM_offset_0_alias,@"STO_CUDA_RESERVED_SHARED STV_DEFAULT"
__nv_reservedSMEM_offset_0_alias:
	.zero		0


//--------------------- .nv.global                --------------------------
	.section	.nv.global,"aw",@nobits
.nv.global:
	.type		_ZN40_INTERNAL_c4b7133d_4_k_cu_50316a93_287844cute1_E,@object
	.size		_ZN40_INTERNAL_c4b7133d_4_k_cu_50316a93_287844cute1_E,(_ZN40_INTERNAL_c4b7133d_4_k_cu_50316a93_287844cuda3std3__45__cpo6cbeginE - _ZN40_INTERNAL_c4b7133d_4_k_cu_50316a93_287844cute1_E)
_ZN40_INTERNAL_c4b7133d_4_k_cu_50316a93_287844cute1_E:
	.zero		1
	.type		_ZN40_INTERNAL_c4b7133d_4_k_cu_50316a93_287844cuda3std3__45__cpo6cbeginE,@object
	.size		_ZN40_INTERNAL_c4b7133d_4_k_cu_50316a93_287844cuda3std3__45__cpo6cbeginE,(_ZN40_INTERNAL_c4b7133d_4_k_cu_50316a93_287844cuda3std3__48in_placeE - _ZN40_INTERNAL_c4b7133d_4_k_cu_50316a93_287844cuda3std3__45__cpo6cbeginE)
_ZN40_INTERNAL_c4b7133d_4_k_cu_50316a93_287844cuda3std3__45__cpo6cbeginE:
	.zero		1
	.type		_ZN40_INTERNAL_c4b7133d_4_k_cu_50316a93_287844cuda3std3__48in_placeE,@object
	.size		_ZN40_INTERNAL_c4b7133d_4_k_cu_50316a93_287844cuda3std3__48in_placeE,(_ZN40_INTERNAL_c4b7133d_4_k_cu_50316a93_287844cuda3std6ranges3__45__cpo9iter_moveE - _ZN40_INTERNAL_c4b7133d_4_k_cu_50316a93_287844cuda3std3__48in_placeE)
_ZN40_INTERNAL_c4b7133d_4_k_cu_50316a93_287844cuda3std3__48in_placeE:
	.zero		1
	.type		_ZN40_INTERNAL_c4b7133d_4_k_cu_50316a93_287844cuda3std6ranges3__45__cpo9iter_moveE,@object
	.size		_ZN40_INTERNAL_c4b7133d_4_k_cu_50316a93_287844cuda3std6ranges3__45__cpo9iter_moveE,(_ZN40_INTERNAL_c4b7133d_4_k_cu_50316a93_287844cuda3std3__45__cpo5beginE - _ZN40_INTERNAL_c4b7133d_4_k_cu_50316a93_287844cuda3std6ranges3__45__cpo9iter_moveE)
_ZN40_INTERNAL_c4b7133d_4_k_cu_50316a93_287844cuda3std6ranges3__45__cpo9iter_moveE:
	.zero		1
	.type		_ZN40_INTERNAL_c4b7133d_4_k_cu_50316a93_287844cuda3std3__45__cpo5beginE,@object
	.size		_ZN40_INTERNAL_c4b7133d_4_k_cu_50316a93_287844cuda3std3__45__cpo5beginE,(_ZN40_INTERNAL_c4b7133d_4_k_cu_50316a93_287844cuda3std3__442_GLOBAL__N__c4b7133d_4_k_cu_50316a93_287846ignoreE - _ZN40_INTERNAL_c4b7133d_4_k_cu_50316a93_287844cuda3std3__45__cpo5beginE)
_ZN40_INTERNAL_c4b7133d_4_k_cu_50316a93_287844cuda3std3__45__cpo5beginE:
	.zero		1
	.type		_ZN40_INTERNAL_c4b7133d_4_k_cu_50316a93_287844cuda3std3__442_GLOBAL__N__c4b7133d_4_k_cu_50316a93_287846ignoreE,@object
	.size		_ZN40_INTERNAL_c4b7133d_4_k_cu_50316a93_287844cuda3std3__442_GLOBAL__N__c4b7133d_4_k_cu_50316a93_287846ignoreE,(_ZN40_INTERNAL_c4b7133d_4_k_cu_50316a93_287844cute7productE - _ZN40_INTERNAL_c4b7133d_4_k_cu_50316a93_287844cuda3std3__442_GLOBAL__N__c4b7133d_4_k_cu_50316a93_287846ignoreE)
_ZN40_INTERNAL_c4b7133d_4_k_cu_50316a93_287844cuda3std3__442_GLOBAL__N__c4b7133d_4_k_cu_50316a93_287846ignoreE:
	.zero		1
	.type		_ZN40_INTERNAL_c4b7133d_4_k_cu_50316a93_287844cute7productE,@object
	.size		_ZN40_INTERNAL_c4b7133d_4_k_cu_50316a93_287844cute7productE,(_ZN40_INTERNAL_c4b7133d_4_k_cu_50316a93_287844cuda3std3__45__cpo3endE - _ZN40_INTERNAL_c4b7133d_4_k_cu_50316a93_287844cute7productE)
_ZN40_INTERNAL_c4b7133d_4_k_cu_50316a93_287844cute7productE:
	.zero		1
	.type		_ZN40_INTERNAL_c4b7133d_4_k_cu_50316a93_287844cuda3std3__45__cpo3endE,@object
	.size		_ZN40_INTERNAL_c4b7133d_4_k_cu_50316a93_287844cuda3std3__45__cpo3endE,(_ZN40_INTERNAL_c4b7133d_4_k_cu_50316a93_287844cuda3std3__419piecewise_constructE - _ZN40_INTERNAL_c4b7133d_4_k_cu_50316a93_287844cuda3std3__45__cpo3endE)
_ZN40_INTERNAL_c4b7133d_4_k_cu_50316a93_287844cuda3std3__45__cpo3endE:
	.zero		1
	.type		_ZN40_INTERNAL_c4b7133d_4_k_cu_50316a93_287844cuda3std3__419piecewise_constructE,@object
	.size		_ZN40_INTERNAL_c4b7133d_4_k_cu_50316a93_287844cuda3std3__419piecewise_constructE,(_ZN40_INTERNAL_c4b7133d_4_k_cu_50316a93_287844cuda3std3__45__cpo4cendE - _ZN40_INTERNAL_c4b7133d_4_k_cu_50316a93_287844cuda3std3__419piecewise_constructE)
_ZN40_INTERNAL_c4b7133d_4_k_cu_50316a93_287844cuda3std3__419piecewise_constructE:
	.zero		1
	.type		_ZN40_INTERNAL_c4b7133d_4_k_cu_50316a93_287844cuda3std3__45__cpo4cendE,@object
	.size		_ZN40_INTERNAL_c4b7133d_4_k_cu_50316a93_287844cuda3std3__45__cpo4cendE,(_ZN40_INTERNAL_c4b7133d_4_k_cu_50316a93_287844cuda3std6ranges3__45__cpo4swapE - _ZN40_INTERNAL_c4b7133d_4_k_cu_50316a93_287844cuda3std3__45__cpo4cendE)
_ZN40_INTERNAL_c4b7133d_4_k_cu_50316a93_287844cuda3std3__45__cpo4cendE:
	.zero		1
	.type		_ZN40_INTERNAL_c4b7133d_4_k_cu_50316a93_287844cuda3std6ranges3__45__cpo4swapE,@object
	.size		_ZN40_INTERNAL_c4b7133d_4_k_cu_50316a93_287844cuda3std6ranges3__45__cpo4swapE,(.L_8 - _ZN40_INTERNAL_c4b7133d_4_k_cu_50316a93_287844cuda3std6ranges3__45__cpo4swapE)
_ZN40_INTERNAL_c4b7133d_4_k_cu_50316a93_287844cuda3std6ranges3__45__cpo4swapE:
	.zero		1
.L_8:


//--------------------- .nv.constant0._ZN7cutlass13device_kernelINS_4gemm6kernel13GemmUniversalIN4cute5tupleIJiiiiEEENS1_10collective13CollectiveMmaINS1_34MainloopSm90TmaGmmaWarpSpecializedILi2ENS5_IJNS4_1CILi1EEESB_SB_EEENS1_32KernelTmaWarpSpecializedPingpongEEENS5_IJNSA_ILi64EEENSA_ILi128EEESG_EEENS_10tfloat32_tENS5_IJlSB_lEEESI_SJ_NS4_8TiledMMAINS4_8MMA_AtomIJNS4_4SM904GMMA30MMA_64x128x8_F32TF32TF32_SS_TNILNSN_7ScaleInE1ELSP_1EEEEEENS4_6LayoutISC_NS5_IJNSA_ILi0EEEST_ST_EEEEENS5_IJNS4_10UnderscoreESW_SW_EEEEENS4_13SM90_TMA_LOADENS4_14ComposedLayoutINS4_7SwizzleILi3ELi4ELi3EEENS4_18smem_ptr_flag_bitsILi32EEENSS_INS5_IJNSA_ILi8EEENSA_ILi32EEEEEENS5_IJS16_SB_EEEEEEEvNS4_8identityESZ_S1A_vS1B_EENS_8epilogue10collective6detail29Sm90TmaWarpSpecializedAdapterINS1E_15DefaultEpilogueISI_SJ_SJ_NS1D_6thread17LinearCombinationISI_Li1EffLNS1I_9ScaleType4KindE0ELNS_15FloatRoundStyleE2ESI_EENS1_15EpilogueDefaultEEEEEvvEEEEvNT_6ParamsE --------------------------
	.section	.nv.constant0._ZN7cutlass13device_kernelINS_4gemm6kernel13GemmUniversalIN4cute5tupleIJiiiiEEENS1_10collective13CollectiveMmaINS1_34MainloopSm90TmaGmmaWarpSpecializedILi2ENS5_IJNS4_1CILi1EEESB_SB_EEENS1_32KernelTmaWarpSpecializedPingpongEEENS5_IJNSA_ILi64EEENSA_ILi128EEESG_EEENS_10tfloat32_tENS5_IJlSB_lEEESI_SJ_NS4_8TiledMMAINS4_8MMA_AtomIJNS4_4SM904GMMA30MMA_64x128x8_F32TF32TF32_SS_TNILNSN_7ScaleInE1ELSP_1EEEEEENS4_6LayoutISC_NS5_IJNSA_ILi0EEEST_ST_EEEEENS5_IJNS4_10UnderscoreESW_SW_EEEEENS4_13SM90_TMA_LOADENS4_14ComposedLayoutINS4_7SwizzleILi3ELi4ELi3EEENS4_18smem_ptr_flag_bitsILi32EEENSS_INS5_IJNSA_ILi8EEENSA_ILi32EEEEEENS5_IJS16_SB_EEEEEEEvNS4_8identityESZ_S1A_vS1B_EENS_8epilogue10collective6detail29Sm90TmaWarpSpecializedAdapterINS1E_15DefaultEpilogueISI_SJ_SJ_NS1D_6thread17LinearCombinationISI_Li1EffLNS1I_9ScaleType4KindE0ELNS_15FloatRoundStyleE2ESI_EENS1_15EpilogueDefaultEEEEEvvEEEEvNT_6ParamsE,"a",@progbits
	.sectionflags	@""
	.align	4
.nv.constant0._ZN7cutlass13device_kernelINS_4gemm6kernel13GemmUniversalIN4cute5tupleIJiiiiEEENS1_10collective13CollectiveMmaINS1_34MainloopSm90TmaGmmaWarpSpecializedILi2ENS5_IJNS4_1CILi1EEESB_SB_EEENS1_32KernelTmaWarpSpecializedPingpongEEENS5_IJNSA_ILi64EEENSA_ILi128EEESG_EEENS_10tfloat32_tENS5_IJlSB_lEEESI_SJ_NS4_8TiledMMAINS4_8MMA_AtomIJNS4_4SM904GMMA30MMA_64x128x8_F32TF32TF32_SS_TNILNSN_7ScaleInE1ELSP_1EEEEEENS4_6LayoutISC_NS5_IJNSA_ILi0EEEST_ST_EEEEENS5_IJNS4_10UnderscoreESW_SW_EEEEENS4_13SM90_TMA_LOADENS4_14ComposedLayoutINS4_7SwizzleILi3ELi4ELi3EEENS4_18smem_ptr_flag_bitsILi32EEENSS_INS5_IJNSA_ILi8EEENSA_ILi32EEEEEENS5_IJS16_SB_EEEEEEEvNS4_8identityESZ_S1A_vS1B_EENS_8epilogue10collective6detail29Sm90TmaWarpSpecializedAdapterINS1E_15DefaultEpilogueISI_SJ_SJ_NS1D_6thread17LinearCombinationISI_Li1EffLNS1I_9ScaleType4KindE0ELNS_15FloatRoundStyleE2ESI_EENS1_15EpilogueDefaultEEEEEvvEEEEvNT_6ParamsE:
	.zero		1664


//--------------------- SYMBOLS --------------------------

	.type		.nv.reservedSmem.offset0,@object
	.size		.nv.reservedSmem.offset0,0x4
	.type		__assertfail,@function
